	.target	sm_90a

	.elftype	@"ET_EXEC"


//--------------------- .note.nv.tkinfo           --------------------------
	.section	.note.nv.tkinfo,"",@"SHT_NOTE"
	.sectionflags	@"SHF_NOTE_NV_TKINFO"
	.tkinfo
        /*0018*/ 	.word	0x00000002
        /*0030*/ 	.string	""
        /*0030*/ 	.string	"ptxas"
        /*0030*/ 	.string	"Cuda compilation tools, release 13.0, V13.0.88"
        /*0030*/ 	.string	"Build cuda_13.0.r13.0/compiler.36424714_0"
        /*0030*/ 	.string	"-arch sm_90a -m 64 "



//--------------------- .note.nv.cuinfo           --------------------------
	.section	.note.nv.cuinfo,"",@"SHT_NOTE"
	.sectionflags	@"SHF_NOTE_NV_CUINFO"
        /*0018*/ 	.short	0x0002
        /*001a*/ 	.short	0x005a
        /*001c*/ 	.short	0x0082
	.zero		2


//--------------------- .nv.info                  --------------------------
	.section	.nv.info,"",@"SHT_CUDA_INFO"
	.align	4


	//----- nvinfo : EIATTR_REGCOUNT
	.align		4
        /*0000*/ 	.byte	0x04, 0x2f
        /*0002*/ 	.short	(.L_15 - .L_14)
	.align		4
.L_14:
        /*0004*/ 	.word	index@(_ZN7cutlass13device_kernelINS_4gemm6kernel13GemmUniversalIN4cute5tupleIJiiiiEEENS1_10collective13CollectiveMmaINS1_34MainloopSm90TmaGmmaWarpSpecializedILi5ENS5_IJNS4_1CILi1EEESB_SB_EEENS1_35KernelTmaWarpSpecializedCooperativeEEENS5_IJNSA_ILi256EEENSA_ILi384EEENSA_ILi32EEEEEENS_6half_tENS5_IJlSB_lEEESJ_SK_NS4_8TiledMMAINS4_8MMA_AtomIJNS4_4SM904GMMA26MMA_64x192x16_F32F16F16_SSILNSO_5MajorE0ELSQ_0ELNSO_7ScaleInE1ELSR_1EEEEEENS4_6LayoutINS5_IJNSA_ILi2EEESB_SB_EEENS5_IJSB_NSA_ILi0EEESX_EEEEENS5_IJNS4_10UnderscoreES10_S10_EEEEENS4_13SM90_TMA_LOADENS4_14ComposedLayoutINS4_7SwizzleILi2ELi4ELi3EEENS4_18smem_ptr_flag_bitsILi16EEENSU_INS5_IJNSA_ILi8EEESH_EEENS5_IJSH_SB_EEEEEEEvNS4_8identityES13_S1D_vS1E_EENS_8epilogue10collective6detail29Sm90TmaWarpSpecializedAdapterINS1H_15DefaultEpilogueISJ_SK_SK_NS1G_6thread17LinearCombinationISJ_Li1EffLNS1L_9ScaleType4KindE0ELNS_15FloatRoundStyleE2ESJ_EENS1_15EpilogueDefaultEEEEEvvEEEEvNT_6ParamsE)
        /*0008*/ 	.word	0x000000a8


	//----- nvinfo : EIATTR_FRAME_SIZE
	.align		4
.L_15:
        /*000c*/ 	.byte	0x04, 0x11
        /*000e*/ 	.short	(.L_17 - .L_16)
	.align		4
.L_16:
        /*0010*/ 	.word	index@(_ZN7cutlass13device_kernelINS_4gemm6kernel13GemmUniversalIN4cute5tupleIJiiiiEEENS1_10collective13CollectiveMmaINS1_34MainloopSm90TmaGmmaWarpSpecializedILi5ENS5_IJNS4_1CILi1EEESB_SB_EEENS1_35KernelTmaWarpSpecializedCooperativeEEENS5_IJNSA_ILi256EEENSA_ILi384EEENSA_ILi32EEEEEENS_6half_tENS5_IJlSB_lEEESJ_SK_NS4_8TiledMMAINS4_8MMA_AtomIJNS4_4SM904GMMA26MMA_64x192x16_F32F16F16_SSILNSO_5MajorE0ELSQ_0ELNSO_7ScaleInE1ELSR_1EEEEEENS4_6LayoutINS5_IJNSA_ILi2EEESB_SB_EEENS5_IJSB_NSA_ILi0EEESX_EEEEENS5_IJNS4_10UnderscoreES10_S10_EEEEENS4_13SM90_TMA_LOADENS4_14ComposedLayoutINS4_7SwizzleILi2ELi4ELi3EEENS4_18smem_ptr_flag_bitsILi16EEENSU_INS5_IJNSA_ILi8EEESH_EEENS5_IJSH_SB_EEEEEEEvNS4_8identityES13_S1D_vS1E_EENS_8epilogue10collective6detail29Sm90TmaWarpSpecializedAdapterINS1H_15DefaultEpilogueISJ_SK_SK_NS1G_6thread17LinearCombinationISJ_Li1EffLNS1L_9ScaleType4KindE0ELNS_15FloatRoundStyleE2ESJ_EENS1_15EpilogueDefaultEEEEEvvEEEEvNT_6ParamsE)
        /*0014*/ 	.word	0x000008d8


	//----- nvinfo : EIATTR_MIN_STACK_SIZE
	.align		4
.L_17:
        /*0018*/ 	.byte	0x04, 0x12
        /*001a*/ 	.short	(.L_19 - .L_18)
	.align		4
.L_18:
        /*001c*/ 	.word	index@(_ZN7cutlass13device_kernelINS_4gemm6kernel13GemmUniversalIN4cute5tupleIJiiiiEEENS1_10collective13CollectiveMmaINS1_34MainloopSm90TmaGmmaWarpSpecializedILi5ENS5_IJNS4_1CILi1EEESB_SB_EEENS1_35KernelTmaWarpSpecializedCooperativeEEENS5_IJNSA_ILi256EEENSA_ILi384EEENSA_ILi32EEEEEENS_6half_tENS5_IJlSB_lEEESJ_SK_NS4_8TiledMMAINS4_8MMA_AtomIJNS4_4SM904GMMA26MMA_64x192x16_F32F16F16_SSILNSO_5MajorE0ELSQ_0ELNSO_7ScaleInE1ELSR_1EEEEEENS4_6LayoutINS5_IJNSA_ILi2EEESB_SB_EEENS5_IJSB_NSA_ILi0EEESX_EEEEENS5_IJNS4_10UnderscoreES10_S10_EEEEENS4_13SM90_TMA_LOADENS4_14ComposedLayoutINS4_7SwizzleILi2ELi4ELi3EEENS4_18smem_ptr_flag_bitsILi16EEENSU_INS5_IJNSA_ILi8EEESH_EEENS5_IJSH_SB_EEEEEEEvNS4_8identityES13_S1D_vS1E_EENS_8epilogue10collective6detail29Sm90TmaWarpSpecializedAdapterINS1H_15DefaultEpilogueISJ_SK_SK_NS1G_6thread17LinearCombinationISJ_Li1EffLNS1L_9ScaleType4KindE0ELNS_15FloatRoundStyleE2ESJ_EENS1_15EpilogueDefaultEEEEEvvEEEEvNT_6ParamsE)
        /*0020*/ 	.word	0x000008d8
.L_19:


//--------------------- .nv.compat                --------------------------
	.section	.nv.compat,"",@"SHT_CUDA_COMPAT_INFO"
	.align	4
        /*0000*/ 	.byte	0x02, 0x09, 0x01, 0x00, 0x02, 0x02, 0x04, 0x00, 0x02, 0x05, 0x05, 0x00, 0x03, 0x07, 0x01, 0x01
        /*0010*/ 	.byte	0x02, 0x03, 0x01, 0x00, 0x02, 0x06, 0x01, 0x00, 0x04, 0x0b, 0x08, 0x00, 0x00, 0x00, 0x00, 0x00
        /*0020*/ 	.byte	0x00, 0x00, 0x00, 0x00


//--------------------- .nv.info._ZN7cutlass13device_kernelINS_4gemm6kernel13GemmUniversalIN4cute5tupleIJiiiiEEENS1_10collective13CollectiveMmaINS1_34MainloopSm90TmaGmmaWarpSpecializedILi5ENS5_IJNS4_1CILi1EEESB_SB_EEENS1_35KernelTmaWarpSpecializedCooperativeEEENS5_IJNSA_ILi256EEENSA_ILi384EEENSA_ILi32EEEEEENS_6half_tENS5_IJlSB_lEEESJ_SK_NS4_8TiledMMAINS4_8MMA_AtomIJNS4_4SM904GMMA26MMA_64x192x16_F32F16F16_SSILNSO_5MajorE0ELSQ_0ELNSO_7ScaleInE1ELSR_1EEEEEENS4_6LayoutINS5_IJNSA_ILi2EEESB_SB_EEENS5_IJSB_NSA_ILi0EEESX_EEEEENS5_IJNS4_10UnderscoreES10_S10_EEEEENS4_13SM90_TMA_LOADENS4_14ComposedLayoutINS4_7SwizzleILi2ELi4ELi3EEENS4_18smem_ptr_flag_bitsILi16EEENSU_INS5_IJNSA_ILi8EEESH_EEENS5_IJSH_SB_EEEEEEEvNS4_8identityES13_S1D_vS1E_EENS_8epilogue10collective6detail29Sm90TmaWarpSpecializedAdapterINS1H_15DefaultEpilogueISJ_SK_SK_NS1G_6thread17LinearCombinationISJ_Li1EffLNS1L_9ScaleType4KindE0ELNS_15FloatRoundStyleE2ESJ_EENS1_15EpilogueDefaultEEEEEvvEEEEvNT_6ParamsE --------------------------
	.section	.nv.info._ZN7cutlass13device_kernelINS_4gemm6kernel13GemmUniversalIN4cute5tupleIJiiiiEEENS1_10collective13CollectiveMmaINS1_34MainloopSm90TmaGmmaWarpSpecializedILi5ENS5_IJNS4_1CILi1EEESB_SB_EEENS1_35KernelTmaWarpSpecializedCooperativeEEENS5_IJNSA_ILi256EEENSA_ILi384EEENSA_ILi32EEEEEENS_6half_tENS5_IJlSB_lEEESJ_SK_NS4_8TiledMMAINS4_8MMA_AtomIJNS4_4SM904GMMA26MMA_64x192x16_F32F16F16_SSILNSO_5MajorE0ELSQ_0ELNSO_7ScaleInE1ELSR_1EEEEEENS4_6LayoutINS5_IJNSA_ILi2EEESB_SB_EEENS5_IJSB_NSA_ILi0EEESX_EEEEENS5_IJNS4_10UnderscoreES10_S10_EEEEENS4_13SM90_TMA_LOADENS4_14ComposedLayoutINS4_7SwizzleILi2ELi4ELi3EEENS4_18smem_ptr_flag_bitsILi16EEENSU_INS5_IJNSA_ILi8EEESH_EEENS5_IJSH_SB_EEEEEEEvNS4_8identityES13_S1D_vS1E_EENS_8epilogue10collective6detail29Sm90TmaWarpSpecializedAdapterINS1H_15DefaultEpilogueISJ_SK_SK_NS1G_6thread17LinearCombinationISJ_Li1EffLNS1L_9ScaleType4KindE0ELNS_15FloatRoundStyleE2ESJ_EENS1_15EpilogueDefaultEEEEEvvEEEEvNT_6ParamsE,"",@"SHT_CUDA_INFO"
	.sectionflags	@""
	.align	4


	//----- nvinfo : EIATTR_CUDA_API_VERSION
	.align		4
        /*0000*/ 	.byte	0x04, 0x37
        /*0002*/ 	.short	(.L_21 - .L_20)
.L_20:
        /*0004*/ 	.word	0x00000082


	//----- nvinfo : EIATTR_KPARAM_INFO
	.align		4
.L_21:
        /*0008*/ 	.byte	0x04, 0x17
        /*000a*/ 	.short	(.L_23 - .L_22)
.L_22:
        /*000c*/ 	.word	0x00000000
        /*0010*/ 	.short	0x0000
        /*0012*/ 	.short	0x0070
        /*0014*/ 	.byte	0x00, 0xf0, 0x01, 0x10


	//----- nvinfo : EIATTR_SPARSE_MMA_MASK
	.align		4
.L_23:
        /*0018*/ 	.byte	0x03, 0x50
        /*001a*/ 	.short	0x0000


	//----- nvinfo : EIATTR_MAXREG_COUNT
	.align		4
        /*001c*/ 	.byte	0x03, 0x1b
        /*001e*/ 	.short	0x00a8


	//----- nvinfo : EIATTR_NUM_BARRIERS
	.align		4
        /*0020*/ 	.byte	0x02, 0x4c
        /*0022*/ 	.byte	0x01
	.zero		1


	//----- nvinfo : EIATTR_EXTERNS
	.align		4
        /*0024*/ 	.byte	0x04, 0x0f
        /*0026*/ 	.short	(.L_25 - .L_24)


	//   ....[0]....
	.align		4
.L_24:
        /*0028*/ 	.word	index@(__assertfail)


	//----- nvinfo : EIATTR_ANNOTATIONS
	.align		4
.L_25:
        /*002c*/ 	.byte	0x04, 0x55
        /*002e*/ 	.short	(.L_27 - .L_26)


	//   ....[0]....
.L_26:
        /*0030*/ 	.word	0x00000001
        /*0034*/ 	.byte	0xd0, 0x05, 0x00, 0x00, 0x01, 0x00, 0x00, 0x00, 0xf0, 0x05, 0x00, 0x00, 0x01, 0x00, 0x00, 0x00
        /* <DEDUP_REMOVED lines=788> */
        /*3184*/ 	.byte	0x30, 0x35, 0x02, 0x00, 0x01, 0x00, 0x00, 0x00, 0x50, 0x35, 0x02, 0x00


	//----- nvinfo : EIATTR_MERCURY_ISA_VERSION
	.align		4
.L_27:
        /*3190*/ 	.byte	0x03, 0x5f
        /*3192*/ 	.short	0x0101


	//----- nvinfo : EIATTR_INT_WARP_WIDE_INSTR_OFFSETS
	.align		4
        /*3194*/ 	.byte	0x04, 0x31
        /*3196*/ 	.short	(.L_29 - .L_28)


	//   ....[0]....
.L_28:
        /*3198*/ 	.word	0x00000490


	//   ....[1]....
        /*319c*/ 	.word	0x000004a0


	//   ....[2]....
        /*31a0*/ 	.word	0x000005e0


	//----- nvinfo : EIATTR_COOP_GROUP_MASK_REGIDS
	.align		4
.L_29:
        /*31a4*/ 	.byte	0x04, 0x29
        /*31a6*/ 	.short	(.L_31 - .L_30)


	//   ....[0]....
.L_30:
        /*31a8*/ 	.word	0xffffffff


	//   ....[1]....
        /*31ac*/ 	.word	0xffffffff


	//   ....[2]....
        /*31b0*/ 	.word	0xffffffff


	//   ....[3]....
        /*31b4*/ 	.word	0xffffffff


	//   ....[4]....
        /*31b8*/ 	.word	0xffffffff


	//----- nvinfo : EIATTR_COOP_GROUP_INSTR_OFFSETS
	.align		4
.L_31:
        /*31bc*/ 	.byte	0x04, 0x28
        /*31be*/ 	.short	(.L_33 - .L_32)


	//   ....[0]....
.L_32:
        /*31c0*/ 	.word	0x00000070


	//   ....[1]....
        /*31c4*/ 	.word	0x00000080


	//   ....[2]....
        /*31c8*/ 	.word	0x000001a0


	//   ....[3]....
        /*31cc*/ 	.word	0x000003d0


	//   ....[4]....
        /*31d0*/ 	.word	0x00001080


	//----- nvinfo : EIATTR_REG_RECONFIG
	.align		4
.L_33:
        /*31d4*/ 	.byte	0x01, 0x54
	.zero		2


	//----- nvinfo : EIATTR_SYSCALL_OFFSETS
	.align		4
        /*31d8*/ 	.byte	0x04, 0x46
        /*31da*/ 	.short	(.L_35 - .L_34)


	//   ....[0]....
.L_34:
        /*31dc*/ 	.word	0x00001230


	//----- nvinfo : EIATTR_MBARRIER_INSTR_OFFSETS
	.align		4
.L_35:
        /*31e0*/ 	.byte	0x04, 0x39
        /*31e2*/ 	.short	(.L_37 - .L_36)


	//   ....[0]....
.L_36:
        /*31e4*/ 	.word	0x00000320
        /*31e8*/ 	.word	0x000000ff
        /*31ec*/ 	.word	0x00000000
        /*31f0*/ 	.short	0x0100
        /*31f2*/ 	.byte	0x09
	.zero		1


	//   ....[1]....
        /*31f4*/ 	.word	0x00000330
        /*31f8*/ 	.word	0x000000ff
        /*31fc*/ 	.word	0x00000028
        /*3200*/ 	.short	0x0100
        /*3202*/ 	.byte	0x09
	.zero		1


	//   ....[2]....
        /*3204*/ 	.word	0x00000340
        /*3208*/ 	.word	0x000000ff
        /*320c*/ 	.word	0x00000008
        /*3210*/ 	.short	0x0100
        /*3212*/ 	.byte	0x09
	.zero		1


	//   ....[3]....
        /*3214*/ 	.word	0x00000350
        /*3218*/ 	.word	0x000000ff
        /*321c*/ 	.word	0x00000030
        /*3220*/ 	.short	0x0100
        /*3222*/ 	.byte	0x09
	.zero		1


	//   ....[4]....
        /*3224*/ 	.word	0x00000360
        /*3228*/ 	.word	0x000000ff
        /*322c*/ 	.word	0x00000010
        /*3230*/ 	.short	0x0100
        /*3232*/ 	.byte	0x09
	.zero		1


	//   ....[5]....
        /*3234*/ 	.word	0x00000370
        /*3238*/ 	.word	0x000000ff
        /*323c*/ 	.word	0x00000038
        /*3240*/ 	.short	0x0100
        /*3242*/ 	.byte	0x09
	.zero		1


	//   ....[6]....
        /*3244*/ 	.word	0x00000380
        /*3248*/ 	.word	0x000000ff
        /*324c*/ 	.word	0x00000018
        /*3250*/ 	.short	0x0100
        /*3252*/ 	.byte	0x09
	.zero		1


	//   ....[7]....
        /*3254*/ 	.word	0x00000390
        /*3258*/ 	.word	0x000000ff
        /*325c*/ 	.word	0x00000040
        /*3260*/ 	.short	0x0100
        /*3262*/ 	.byte	0x09
	.zero		1


	//   ....[8]....
        /*3264*/ 	.word	0x000003a0
        /*3268*/ 	.word	0x000000ff
        /*326c*/ 	.word	0x00000020
        /*3270*/ 	.short	0x0100
        /*3272*/ 	.byte	0x09
	.zero		1


	//   ....[9]....
        /*3274*/ 	.word	0x000003b0
        /*3278*/ 	.word	0x000000ff
        /*327c*/ 	.word	0x00000048
        /*3280*/ 	.short	0x0100
        /*3282*/ 	.byte	0x09
	.zero		1


	//   ....[10]....
        /*3284*/ 	.word	0x00000610
        /*3288*/ 	.word	0x000000ff
        /*328c*/ 	.word	0x00000060
        /*3290*/ 	.short	0x0100
        /*3292*/ 	.byte	0x06
	.zero		1


	//   ....[11]....
        /*3294*/ 	.word	0x00000620
        /*3298*/ 	.word	0x000000ff
        /*329c*/ 	.word	0x00000068
        /*32a0*/ 	.short	0x0100
        /*32a2*/ 	.byte	0x06
	.zero		1


	//   ....[12]....
        /*32a4*/ 	.word	0x000012d0
        /*32a8*/ 	.word	0x00000003
        /*32ac*/ 	.word	0x00000000
        /*32b0*/ 	.short	0x010a
        /*32b2*/ 	.byte	0x3f
	.zero		1


	//   ....[13]....
        /*32b4*/ 	.word	0x00001310
        /*32b8*/ 	.word	0x00000003
        /*32bc*/ 	.word	0x00000000
        /*32c0*/ 	.short	0x010a
        /*32c2*/ 	.byte	0x3f
	.zero		1


	//   ....[14]....
        /*32c4*/ 	.word	0x00004570
        /*32c8*/ 	.word	0x000000ff
        /*32cc*/ 	.word	0x00000000
        /*32d0*/ 	.short	0x010a
        /*32d2*/ 	.byte	0x08
	.zero		1


	//   ....[15]....
        /*32d4*/ 	.word	0x000045b0
        /*32d8*/ 	.word	0x000000ff
        /*32dc*/ 	.word	0x00000000
        /*32e0*/ 	.short	0x010a
        /*32e2*/ 	.byte	0x08
	.zero		1


	//   ....[16]....
        /*32e4*/ 	.word	0x00008180
        /*32e8*/ 	.word	0x000000ff
        /*32ec*/ 	.word	0x00000000
        /*32f0*/ 	.short	0x0101
        /*32f2*/ 	.byte	0x08
	.zero		1


	//   ....[17]....
        /*32f4*/ 	.word	0x00008340
        /*32f8*/ 	.word	0x00000000
        /*32fc*/ 	.word	0x00000000
        /*3300*/ 	.short	0x0101
        /*3302*/ 	.byte	0x3f
	.zero		1


	//   ....[18]....
        /*3304*/ 	.word	0x000230f0
        /*3308*/ 	.word	0x0000000e
        /*330c*/ 	.word	0x00000028
        /*3310*/ 	.short	0x010a
        /*3312*/ 	.byte	0x3f
	.zero		1


	//   ....[19]....
        /*3314*/ 	.word	0x00023450
        /*3318*/ 	.word	0x00000002
        /*331c*/ 	.word	0x00000068
        /*3320*/ 	.short	0x0101
        /*3322*/ 	.byte	0x3f
	.zero		1


	//   ....[20]....
        /*3324*/ 	.word	0x00023c20
        /*3328*/ 	.word	0x00000004
        /*332c*/ 	.word	0x00000000
        /*3330*/ 	.short	0x010a
        /*3332*/ 	.byte	0x3f
	.zero		1


	//   ....[21]....
        /*3334*/ 	.word	0x00023cb0
        /*3338*/ 	.word	0x00000003
        /*333c*/ 	.word	0x00000000
        /*3340*/ 	.short	0x010a
        /*3342*/ 	.byte	0x3f
	.zero		1


	//   ....[22]....
        /*3344*/ 	.word	0x00023d40
        /*3348*/ 	.word	0x00000003
        /*334c*/ 	.word	0x00000000
        /*3350*/ 	.short	0x010a
        /*3352*/ 	.byte	0x3f
	.zero		1


	//   ....[23]....
        /*3354*/ 	.word	0x00023dd0
        /*3358*/ 	.word	0x00000003
        /*335c*/ 	.word	0x00000000
        /*3360*/ 	.short	0x010a
        /*3362*/ 	.byte	0x3f
	.zero		1


	//   ....[24]....
        /*3364*/ 	.word	0x00023e60
        /*3368*/ 	.word	0x00000003
        /*336c*/ 	.word	0x00000000
        /*3370*/ 	.short	0x010a
        /*3372*/ 	.byte	0x3f
	.zero		1


	//   ....[25]....
        /*3374*/ 	.word	0x00023ec0
        /*3378*/ 	.word	0x00000003
        /*337c*/ 	.word	0x00000000
        /*3380*/ 	.short	0x010a
        /*3382*/ 	.byte	0x3f
	.zero		1


	//   ....[26]....
        /*3384*/ 	.word	0x00023f20
        /*3388*/ 	.word	0x00000006
        /*338c*/ 	.word	0x00000000
        /*3390*/ 	.short	0x010a
        /*3392*/ 	.byte	0x3f
	.zero		1


	//   ....[27]....
        /*3394*/ 	.word	0x00023ff0
        /*3398*/ 	.word	0x0000000e
        /*339c*/ 	.word	0x00000028
        /*33a0*/ 	.short	0x010a
        /*33a2*/ 	.byte	0x3f
	.zero		1


	//   ....[28]....
        /*33a4*/ 	.word	0x000240c0
        /*33a8*/ 	.word	0x00000004
        /*33ac*/ 	.word	0x00000000
        /*33b0*/ 	.short	0x010a
        /*33b2*/ 	.byte	0x3f
	.zero		1


	//   ....[29]....
        /*33b4*/ 	.word	0x00024110
        /*33b8*/ 	.word	0x00000003
        /*33bc*/ 	.word	0x00000000
        /*33c0*/ 	.short	0x010a
        /*33c2*/ 	.byte	0x3f
	.zero		1


	//   ....[30]....
        /*33c4*/ 	.word	0x00024160
        /*33c8*/ 	.word	0x00000003
        /*33cc*/ 	.word	0x00000000
        /*33d0*/ 	.short	0x010a
        /*33d2*/ 	.byte	0x3f
	.zero		1


	//   ....[31]....
        /*33d4*/ 	.word	0x000241b0
        /*33d8*/ 	.word	0x00000003
        /*33dc*/ 	.word	0x00000000
        /*33e0*/ 	.short	0x010a
        /*33e2*/ 	.byte	0x3f
	.zero		1


	//----- nvinfo : EIATTR_NUM_MBARRIERS
	.align		4
.L_37:
        /*33e4*/ 	.byte	0x03, 0x38
        /*33e6*/ 	.short	0x000c


	//----- nvinfo : EIATTR_EXIT_INSTR_OFFSETS
	.align		4
        /*33e8*/ 	.byte	0x04, 0x1c
        /*33ea*/ 	.short	(.L_39 - .L_38)


	//   ....[0]....
.L_38:
        /*33ec*/ 	.word	0x00000680


	//   ....[1]....
        /*33f0*/ 	.word	0x00000fa0


	//   ....[2]....
        /*33f4*/ 	.word	0x00022710


	//   ....[3]....
        /*33f8*/ 	.word	0x00022d80


	//   ....[4]....
        /*33fc*/ 	.word	0x00023eb0


	//----- nvinfo : EIATTR_MAX_THREADS
	.align		4
.L_39:
        /*3400*/ 	.byte	0x04, 0x05
        /*3402*/ 	.short	(.L_41 - .L_40)
.L_40:
        /*3404*/ 	.word	0x00000180
        /*3408*/ 	.word	0x00000001
        /*340c*/ 	.word	0x00000001


	//----- nvinfo : EIATTR_CRS_STACK_SIZE
	.align		4
.L_41:
        /*3410*/ 	.byte	0x04, 0x1e
        /*3412*/ 	.short	(.L_43 - .L_42)
.L_42:
        /*3414*/ 	.word	0x00000000


	//----- nvinfo : EIATTR_CBANK_PARAM_SIZE
	.align		4
.L_43:
        /*3418*/ 	.byte	0x03, 0x19
        /*341a*/ 	.short	0x0470


	//----- nvinfo : EIATTR_PARAM_CBANK
	.align		4
        /*341c*/ 	.byte	0x04, 0x0a
        /*341e*/ 	.short	(.L_45 - .L_44)
	.align		4
.L_44:
        /*3420*/ 	.word	index@(.nv.constant0._ZN7cutlass13device_kernelINS_4gemm6kernel13GemmUniversalIN4cute5tupleIJiiiiEEENS1_10collective13CollectiveMmaINS1_34MainloopSm90TmaGmmaWarpSpecializedILi5ENS5_IJNS4_1CILi1EEESB_SB_EEENS1_35KernelTmaWarpSpecializedCooperativeEEENS5_IJNSA_ILi256EEENSA_ILi384EEENSA_ILi32EEEEEENS_6half_tENS5_IJlSB_lEEESJ_SK_NS4_8TiledMMAINS4_8MMA_AtomIJNS4_4SM904GMMA26MMA_64x192x16_F32F16F16_SSILNSO_5MajorE0ELSQ_0ELNSO_7ScaleInE1ELSR_1EEEEEENS4_6LayoutINS5_IJNSA_ILi2EEESB_SB_EEENS5_IJSB_NSA_ILi0EEESX_EEEEENS5_IJNS4_10UnderscoreES10_S10_EEEEENS4_13SM90_TMA_LOADENS4_14ComposedLayoutINS4_7SwizzleILi2ELi4ELi3EEENS4_18smem_ptr_flag_bitsILi16EEENSU_INS5_IJNSA_ILi8EEESH_EEENS5_IJSH_SB_EEEEEEEvNS4_8identityES13_S1D_vS1E_EENS_8epilogue10collective6detail29Sm90TmaWarpSpecializedAdapterINS1H_15DefaultEpilogueISJ_SK_SK_NS1G_6thread17LinearCombinationISJ_Li1EffLNS1L_9ScaleType4KindE0ELNS_15FloatRoundStyleE2ESJ_EENS1_15EpilogueDefaultEEEEEvvEEEEvNT_6ParamsE)
        /*3424*/ 	.short	0x0210
        /*3426*/ 	.short	0x0470


	//----- nvinfo : EIATTR_SW_WAR
	.align		4
.L_45:
        /*3428*/ 	.byte	0x04, 0x36
        /*342a*/ 	.short	(.L_47 - .L_46)
.L_46:
        /*342c*/ 	.word	0x00000008
.L_47:


//--------------------- .nv.callgraph             --------------------------
	.section	.nv.callgraph,"",@"SHT_CUDA_CALLGRAPH"
	.align	4
	.sectionentsize	8
	.align		4
        /*0000*/ 	.word	0x00000000
	.align		4
        /*0004*/ 	.word	0xffffffff
	.align		4
        /*0008*/ 	.word	index@(_ZN7cutlass13device_kernelINS_4gemm6kernel13GemmUniversalIN4cute5tupleIJiiiiEEENS1_10collective13CollectiveMmaINS1_34MainloopSm90TmaGmmaWarpSpecializedILi5ENS5_IJNS4_1CILi1EEESB_SB_EEENS1_35KernelTmaWarpSpecializedCooperativeEEENS5_IJNSA_ILi256EEENSA_ILi384EEENSA_ILi32EEEEEENS_6half_tENS5_IJlSB_lEEESJ_SK_NS4_8TiledMMAINS4_8MMA_AtomIJNS4_4SM904GMMA26MMA_64x192x16_F32F16F16_SSILNSO_5MajorE0ELSQ_0ELNSO_7ScaleInE1ELSR_1EEEEEENS4_6LayoutINS5_IJNSA_ILi2EEESB_SB_EEENS5_IJSB_NSA_ILi0EEESX_EEEEENS5_IJNS4_10UnderscoreES10_S10_EEEEENS4_13SM90_TMA_LOADENS4_14ComposedLayoutINS4_7SwizzleILi2ELi4ELi3EEENS4_18smem_ptr_flag_bitsILi16EEENSU_INS5_IJNSA_ILi8EEESH_EEENS5_IJSH_SB_EEEEEEEvNS4_8identityES13_S1D_vS1E_EENS_8epilogue10collective6detail29Sm90TmaWarpSpecializedAdapterINS1H_15DefaultEpilogueISJ_SK_SK_NS1G_6thread17LinearCombinationISJ_Li1EffLNS1L_9ScaleType4KindE0ELNS_15FloatRoundStyleE2ESJ_EENS1_15EpilogueDefaultEEEEEvvEEEEvNT_6ParamsE)
	.align		4
        /*000c*/ 	.word	index@(__assertfail)
	.align		4
        /*0010*/ 	.word	0x00000000
	.align		4
        /*0014*/ 	.word	0xfffffffe
	.align		4
        /*0018*/ 	.word	0x00000000
	.align		4
        /*001c*/ 	.word	0xfffffffd
	.align		4
        /*0020*/ 	.word	0x00000000
	.align		4
        /*0024*/ 	.word	0xfffffffc


//--------------------- .nv.constant4             --------------------------
	.section	.nv.constant4,"a",@progbits
	.align	8
	.align		8
.nv.constant4:
        /*0000*/ 	.dword	__assertfail
	.align		8
        /*0008*/ 	.dword	__unnamed_1
	.align		8
        /*0010*/ 	.dword	_ZN40_INTERNAL_e6c3d571_4_k_cu_be7b1432_116394cuda3std3__45__cpo5beginE
	.align		8
        /*0018*/ 	.dword	_ZN40_INTERNAL_e6c3d571_4_k_cu_be7b1432_116394cuda3std3__45__cpo3endE
	.align		8
        /*0020*/ 	.dword	_ZN40_INTERNAL_e6c3d571_4_k_cu_be7b1432_116394cuda3std3__45__cpo6cbeginE
	.align		8
        /*0028*/ 	.dword	_ZN40_INTERNAL_e6c3d571_4_k_cu_be7b1432_116394cuda3std3__45__cpo4cendE
	.align		8
        /*0030*/ 	.dword	_ZN40_INTERNAL_e6c3d571_4_k_cu_be7b1432_116394cuda3std3__442_GLOBAL__N__e6c3d571_4_k_cu_be7b1432_116396ignoreE
	.align		8
        /*0038*/ 	.dword	_ZN40_INTERNAL_e6c3d571_4_k_cu_be7b1432_116394cuda3std3__419piecewise_constructE
	.align		8
        /*0040*/ 	.dword	_ZN40_INTERNAL_e6c3d571_4_k_cu_be7b1432_116394cuda3std3__48in_placeE
	.align		8
        /*0048*/ 	.dword	_ZN40_INTERNAL_e6c3d571_4_k_cu_be7b1432_116394cuda3std6ranges3__45__cpo4swapE
	.align		8
        /*0050*/ 	.dword	_ZN40_INTERNAL_e6c3d571_4_k_cu_be7b1432_116394cuda3std6ranges3__45__cpo9iter_moveE
	.align		8
        /*0058*/ 	.dword	_ZN40_INTERNAL_e6c3d571_4_k_cu_be7b1432_116394cute7productE
	.align		8
        /*0060*/ 	.dword	_ZN40_INTERNAL_e6c3d571_4_k_cu_be7b1432_116394cute1_E
	.align		8
        /*0068*/ 	.dword	$str$22
	.align		8
        /*0070*/ 	.dword	$str$23


//--------------------- .text._ZN7cutlass13device_kernelINS_4gemm6kernel13GemmUniversalIN4cute5tupleIJiiiiEEENS1_10collective13CollectiveMmaINS1_34MainloopSm90TmaGmmaWarpSpecializedILi5ENS5_IJNS4_1CILi1EEESB_SB_EEENS1_35KernelTmaWarpSpecializedCooperativeEEENS5_IJNSA_ILi256EEENSA_ILi384EEENSA_ILi32EEEEEENS_6half_tENS5_IJlSB_lEEESJ_SK_NS4_8TiledMMAINS4_8MMA_AtomIJNS4_4SM904GMMA26MMA_64x192x16_F32F16F16_SSILNSO_5MajorE0ELSQ_0ELNSO_7ScaleInE1ELSR_1EEEEEENS4_6LayoutINS5_IJNSA_ILi2EEESB_SB_EEENS5_IJSB_NSA_ILi0EEESX_EEEEENS5_IJNS4_10UnderscoreES10_S10_EEEEENS4_13SM90_TMA_LOADENS4_14ComposedLayoutINS4_7SwizzleILi2ELi4ELi3EEENS4_18smem_ptr_flag_bitsILi16EEENSU_INS5_IJNSA_ILi8EEESH_EEENS5_IJSH_SB_EEEEEEEvNS4_8identityES13_S1D_vS1E_EENS_8epilogue10collective6detail29Sm90TmaWarpSpecializedAdapterINS1H_15DefaultEpilogueISJ_SK_SK_NS1G_6thread17LinearCombinationISJ_Li1EffLNS1L_9ScaleType4KindE0ELNS_15FloatRoundStyleE2ESJ_EENS1_15EpilogueDefaultEEEEEvvEEEEvNT_6ParamsE --------------------------
	.section	.text._ZN7cutlass13device_kernelINS_4gemm6kernel13GemmUniversalIN4cute5tupleIJiiiiEEENS1_10collective13CollectiveMmaINS1_34MainloopSm90TmaGmmaWarpSpecializedILi5ENS5_IJNS4_1CILi1EEESB_SB_EEENS1_35KernelTmaWarpSpecializedCooperativeEEENS5_IJNSA_ILi256EEENSA_ILi384EEENSA_ILi32EEEEEENS_6half_tENS5_IJlSB_lEEESJ_SK_NS4_8TiledMMAINS4_8MMA_AtomIJNS4_4SM904GMMA26MMA_64x192x16_F32F16F16_SSILNSO_5MajorE0ELSQ_0ELNSO_7ScaleInE1ELSR_1EEEEEENS4_6LayoutINS5_IJNSA_ILi2EEESB_SB_EEENS5_IJSB_NSA_ILi0EEESX_EEEEENS5_IJNS4_10UnderscoreES10_S10_EEEEENS4_13SM90_TMA_LOADENS4_14ComposedLayoutINS4_7SwizzleILi2ELi4ELi3EEENS4_18smem_ptr_flag_bitsILi16EEENSU_INS5_IJNSA_ILi8EEESH_EEENS5_IJSH_SB_EEEEEEEvNS4_8identityES13_S1D_vS1E_EENS_8epilogue10collective6detail29Sm90TmaWarpSpecializedAdapterINS1H_15DefaultEpilogueISJ_SK_SK_NS1G_6thread17LinearCombinationISJ_Li1EffLNS1L_9ScaleType4KindE0ELNS_15FloatRoundStyleE2ESJ_EENS1_15EpilogueDefaultEEEEEvvEEEEvNT_6ParamsE,"ax",@progbits
	.align	128
.text._ZN7cutlass13device_kernelINS_4gemm6kernel13GemmUniversalIN4cute5tupleIJiiiiEEENS1_10collective13CollectiveMmaINS1_34MainloopSm90TmaGmmaWarpSpecializedILi5ENS5_IJNS4_1CILi1EEESB_SB_EEENS1_35KernelTmaWarpSpecializedCooperativeEEENS5_IJNSA_ILi256EEENSA_ILi384EEENSA_ILi32EEEEEENS_6half_tENS5_IJlSB_lEEESJ_SK_NS4_8TiledMMAINS4_8MMA_AtomIJNS4_4SM904GMMA26MMA_64x192x16_F32F16F16_SSILNSO_5MajorE0ELSQ_0ELNSO_7ScaleInE1ELSR_1EEEEEENS4_6LayoutINS5_IJNSA_ILi2EEESB_SB_EEENS5_IJSB_NSA_ILi0EEESX_EEEEENS5_IJNS4_10UnderscoreES10_S10_EEEEENS4_13SM90_TMA_LOADENS4_14ComposedLayoutINS4_7SwizzleILi2ELi4ELi3EEENS4_18smem_ptr_flag_bitsILi16EEENSU_INS5_IJNSA_ILi8EEESH_EEENS5_IJSH_SB_EEEEEEEvNS4_8identityES13_S1D_vS1E_EENS_8epilogue10collective6detail29Sm90TmaWarpSpecializedAdapterINS1H_15DefaultEpilogueISJ_SK_SK_NS1G_6thread17LinearCombinationISJ_Li1EffLNS1L_9ScaleType4KindE0ELNS_15FloatRoundStyleE2ESJ_EENS1_15EpilogueDefaultEEEEEvvEEEEvNT_6ParamsE:
        .type           _ZN7cutlass13device_kernelINS_4gemm6kernel13GemmUniversalIN4cute5tupleIJiiiiEEENS1_10collective13CollectiveMmaINS1_34MainloopSm90TmaGmmaWarpSpecializedILi5ENS5_IJNS4_1CILi1EEESB_SB_EEENS1_35KernelTmaWarpSpecializedCooperativeEEENS5_IJNSA_ILi256EEENSA_ILi384EEENSA_ILi32EEEEEENS_6half_tENS5_IJlSB_lEEESJ_SK_NS4_8TiledMMAINS4_8MMA_AtomIJNS4_4SM904GMMA26MMA_64x192x16_F32F16F16_SSILNSO_5MajorE0ELSQ_0ELNSO_7ScaleInE1ELSR_1EEEEEENS4_6LayoutINS5_IJNSA_ILi2EEESB_SB_EEENS5_IJSB_NSA_ILi0EEESX_EEEEENS5_IJNS4_10UnderscoreES10_S10_EEEEENS4_13SM90_TMA_LOADENS4_14ComposedLayoutINS4_7SwizzleILi2ELi4ELi3EEENS4_18smem_ptr_flag_bitsILi16EEENSU_INS5_IJNSA_ILi8EEESH_EEENS5_IJSH_SB_EEEEEEEvNS4_8identityES13_S1D_vS1E_EENS_8epilogue10collective6detail29Sm90TmaWarpSpecializedAdapterINS1H_15DefaultEpilogueISJ_SK_SK_NS1G_6thread17LinearCombinationISJ_Li1EffLNS1L_9ScaleType4KindE0ELNS_15FloatRoundStyleE2ESJ_EENS1_15EpilogueDefaultEEEEEvvEEEEvNT_6ParamsE,@function
        .size           _ZN7cutlass13device_kernelINS_4gemm6kernel13GemmUniversalIN4cute5tupleIJiiiiEEENS1_10collective13CollectiveMmaINS1_34MainloopSm90TmaGmmaWarpSpecializedILi5ENS5_IJNS4_1CILi1EEESB_SB_EEENS1_35KernelTmaWarpSpecializedCooperativeEEENS5_IJNSA_ILi256EEENSA_ILi384EEENSA_ILi32EEEEEENS_6half_tENS5_IJlSB_lEEESJ_SK_NS4_8TiledMMAINS4_8MMA_AtomIJNS4_4SM904GMMA26MMA_64x192x16_F32F16F16_SSILNSO_5MajorE0ELSQ_0ELNSO_7ScaleInE1ELSR_1EEEEEENS4_6LayoutINS5_IJNSA_ILi2EEESB_SB_EEENS5_IJSB_NSA_ILi0EEESX_EEEEENS5_IJNS4_10UnderscoreES10_S10_EEEEENS4_13SM90_TMA_LOADENS4_14ComposedLayoutINS4_7SwizzleILi2ELi4ELi3EEENS4_18smem_ptr_flag_bitsILi16EEENSU_INS5_IJNSA_ILi8EEESH_EEENS5_IJSH_SB_EEEEEEEvNS4_8identityES13_S1D_vS1E_EENS_8epilogue10collective6detail29Sm90TmaWarpSpecializedAdapterINS1H_15DefaultEpilogueISJ_SK_SK_NS1G_6thread17LinearCombinationISJ_Li1EffLNS1L_9ScaleType4KindE0ELNS_15FloatRoundStyleE2ESJ_EENS1_15EpilogueDefaultEEEEEvvEEEEvNT_6ParamsE,(.L_x_834 - _ZN7cutlass13device_kernelINS_4gemm6kernel13GemmUniversalIN4cute5tupleIJiiiiEEENS1_10collective13CollectiveMmaINS1_34MainloopSm90TmaGmmaWarpSpecializedILi5ENS5_IJNS4_1CILi1EEESB_SB_EEENS1_35KernelTmaWarpSpecializedCooperativeEEENS5_IJNSA_ILi256EEENSA_ILi384EEENSA_ILi32EEEEEENS_6half_tENS5_IJlSB_lEEESJ_SK_NS4_8TiledMMAINS4_8MMA_AtomIJNS4_4SM904GMMA26MMA_64x192x16_F32F16F16_SSILNSO_5MajorE0ELSQ_0ELNSO_7ScaleInE1ELSR_1EEEEEENS4_6LayoutINS5_IJNSA_ILi2EEESB_SB_EEENS5_IJSB_NSA_ILi0EEESX_EEEEENS5_IJNS4_10UnderscoreES10_S10_EEEEENS4_13SM90_TMA_LOADENS4_14ComposedLayoutINS4_7SwizzleILi2ELi4ELi3EEENS4_18smem_ptr_flag_bitsILi16EEENSU_INS5_IJNSA_ILi8EEESH_EEENS5_IJSH_SB_EEEEEEEvNS4_8identityES13_S1D_vS1E_EENS_8epilogue10collective6detail29Sm90TmaWarpSpecializedAdapterINS1H_15DefaultEpilogueISJ_SK_SK_NS1G_6thread17LinearCombinationISJ_Li1EffLNS1L_9ScaleType4KindE0ELNS_15FloatRoundStyleE2ESJ_EENS1_15EpilogueDefaultEEEEEvvEEEEvNT_6ParamsE)
        .other          _ZN7cutlass13device_kernelINS_4gemm6kernel13GemmUniversalIN4cute5tupleIJiiiiEEENS1_10collective13CollectiveMmaINS1_34MainloopSm90TmaGmmaWarpSpecializedILi5ENS5_IJNS4_1CILi1EEESB_SB_EEENS1_35KernelTmaWarpSpecializedCooperativeEEENS5_IJNSA_ILi256EEENSA_ILi384EEENSA_ILi32EEEEEENS_6half_tENS5_IJlSB_lEEESJ_SK_NS4_8TiledMMAINS4_8MMA_AtomIJNS4_4SM904GMMA26MMA_64x192x16_F32F16F16_SSILNSO_5MajorE0ELSQ_0ELNSO_7ScaleInE1ELSR_1EEEEEENS4_6LayoutINS5_IJNSA_ILi2EEESB_SB_EEENS5_IJSB_NSA_ILi0EEESX_EEEEENS5_IJNS4_10UnderscoreES10_S10_EEEEENS4_13SM90_TMA_LOADENS4_14ComposedLayoutINS4_7SwizzleILi2ELi4ELi3EEENS4_18smem_ptr_flag_bitsILi16EEENSU_INS5_IJNSA_ILi8EEESH_EEENS5_IJSH_SB_EEEEEEEvNS4_8identityES13_S1D_vS1E_EENS_8epilogue10collective6detail29Sm90TmaWarpSpecializedAdapterINS1H_15DefaultEpilogueISJ_SK_SK_NS1G_6thread17LinearCombinationISJ_Li1EffLNS1L_9ScaleType4KindE0ELNS_15FloatRoundStyleE2ESJ_EENS1_15EpilogueDefaultEEEEEvvEEEEvNT_6ParamsE,@"STO_CUDA_ENTRY STV_DEFAULT"
_ZN7cutlass13device_kernelINS_4gemm6kernel13GemmUniversalIN4cute5tupleIJiiiiEEENS1_10collective13CollectiveMmaINS1_34MainloopSm90TmaGmmaWarpSpecializedILi5ENS5_IJNS4_1CILi1EEESB_SB_EEENS1_35KernelTmaWarpSpecializedCooperativeEEENS5_IJNSA_ILi256EEENSA_ILi384EEENSA_ILi32EEEEEENS_6half_tENS5_IJlSB_lEEESJ_SK_NS4_8TiledMMAINS4_8MMA_AtomIJNS4_4SM904GMMA26MMA_64x192x16_F32F16F16_SSILNSO_5MajorE0ELSQ_0ELNSO_7ScaleInE1ELSR_1EEEEEENS4_6LayoutINS5_IJNSA_ILi2EEESB_SB_EEENS5_IJSB_NSA_ILi0EEESX_EEEEENS5_IJNS4_10UnderscoreES10_S10_EEEEENS4_13SM90_TMA_LOADENS4_14ComposedLayoutINS4_7SwizzleILi2ELi4ELi3EEENS4_18smem_ptr_flag_bitsILi16EEENSU_INS5_IJNSA_ILi8EEESH_EEENS5_IJSH_SB_EEEEEEEvNS4_8identityES13_S1D_vS1E_EENS_8epilogue10collective6detail29Sm90TmaWarpSpecializedAdapterINS1H_15DefaultEpilogueISJ_SK_SK_NS1G_6thread17LinearCombinationISJ_Li1EffLNS1L_9ScaleType4KindE0ELNS_15FloatRoundStyleE2ESJ_EENS1_15EpilogueDefaultEEEEEvvEEEEvNT_6ParamsE:
[----:B------:R-:W0:Y:S02]  /*0000*/  LDC R1, c[0x0][0x28] ;  /* 0x00000a00ff017b82 */ /* 0x000e240000000800 */
[----:B0-----:R-:W-:Y:S01]  /*0010*/  VIADD R1, R1, 0xfffff728 ;  /* 0xfffff72801017836 */ /* 0x001fe20000000000 */
[----:B------:R-:W0:Y:S01]  /*0020*/  S2R R2, SR_TID.X ;  /* 0x0000000000027919 */ /* 0x000e220000002100 */
[----:B------:R-:W-:Y:S01]  /*0030*/  ELECT P0, URZ, PT ;  /* 0x00000000003f782f */ /* 0x000fe20003800000 */
[----:B------:R-:W-:Y:S01]  /*0040*/  BSSY B0, `(.L_x_0) ;  /* 0x0000015000007945 */ /* 0x000fe20003800000 */
[--C-:B0-----:R-:W-:Y:S02]  /*0050*/  SHF.R.U32.HI R0, RZ, 0x5, R2.reuse ;  /* 0x00000005ff007819 */ /* 0x101fe40000011602 */
[----:B------:R-:W-:-:S03]  /*0060*/  SHF.R.U32.HI R2, RZ, 0x7, R2 ;  /* 0x00000007ff027819 */ /* 0x000fc60000011602 */
[----:B------:R-:W0:Y:S04]  /*0070*/  SHFL.IDX PT, R3, R0, RZ, 0x1f ;  /* 0x00001fff00037589 */ /* 0x000e2800000e0000 */
[----:B------:R-:W1:Y:S01]  /*0080*/  SHFL.IDX PT, R2, R2, RZ, 0x1f ;  /* 0x00001fff02027589 */ /* 0x000e6200000e0000 */
[----:B0-----:R-:W-:Y:S02]  /*0090*/  R2UR UR4, R3 ;  /* 0x00000000030472ca */ /* 0x001fe400000e0000 */
[----:B-1----:R-:W-:-:S11]  /*00a0*/  R2UR UR6, R2 ;  /* 0x00000000020672ca */ /* 0x002fd600000e0000 */
[----:B------:R-:W-:Y:S02]  /*00b0*/  USHF.R.S32.HI UR5, URZ, 0x1f, UR4 ;  /* 0x0000001f3f057899 */ /* 0x000fe40008011404 */
[----:B------:R-:W-:Y:S02]  /*00c0*/  ISETP.NE.OR P0, PT, RZ, UR4, !P0 ;  /* 0x00000004ff007c0c */ /* 0x000fe4000c705670 */
[----:B------:R-:W-:-:S04]  /*00d0*/  ULEA.HI UR5, UR5, UR4, URZ, 0x2 ;  /* 0x0000000405057291 */ /* 0x000fc8000f8f103f */
[----:B------:R-:W-:-:S04]  /*00e0*/  ULOP3.LUT UR5, UR5, 0xfffffffc, URZ, 0xc0, !UPT ;  /* 0xfffffffc05057892 */ /* 0x000fc8000f8ec03f */
[----:B------:R-:W-:-:S03]  /*00f0*/  UIADD3 UR8, UR4, -UR5, URZ ;  /* 0x8000000504087290 */ /* 0x000fc6000fffe03f */
[----:B------:R-:W-:Y:S09]  /*0100*/  @P0 BRA `(.L_x_1) ;  /* 0x0000000000200947 */ /* 0x000ff20003800000 */
[----:B------:R-:W-:Y:S02]  /*0110*/  ULDC.64 UR4, c[0x0][0x198] ;  /* 0x0000660000047ab9 */ /* 0x000fe40000000a00 */
[----:B------:R-:W-:Y:S02]  /*0120*/  UIADD3 UR10, UP0, UR4, 0xf0, URZ ;  /* 0x000000f0040a7890 */ /* 0x000fe4000ff1e03f */
[----:B------:R-:W-:Y:S02]  /*0130*/  UIADD3 UR4, UP1, UR4, 0x1f0, URZ ;  /* 0x000001f004047890 */ /* 0x000fe4000ff3e03f */
[----:B------:R-:W-:Y:S02]  /*0140*/  UIADD3.X UR11, URZ, UR5, URZ, UP0, !UPT ;  /* 0x000000053f0b7290 */ /* 0x000fe400087fe43f */
[----:B------:R-:W-:-:S07]  /*0150*/  UIADD3.X UR5, URZ, UR5, URZ, UP1, !UPT ;  /* 0x000000053f057290 */ /* 0x000fce0008ffe43f */
[----:B------:R0:W-:Y:S02]  /*0160*/  UTMACCTL.PF [UR10] ;  /* 0x000000000a0079b9 */ /* 0x0001e40008040000 */
[----:B------:R0:W-:Y:S02]  /*0170*/  UTMACCTL.PF [UR4] ;  /* 0x00000000040079b9 */ /* 0x0001e40008040000 */
[----:B0-----:R-:W-:Y:S01]  /*0180*/  NOP ;  /* 0x0000000000007918 */ /* 0x001fe20000000000 */
.L_x_1:
[----:B------:R-:W-:Y:S05]  /*0190*/  BSYNC B0 ;  /* 0x0000000000007941 */ /* 0x000fea0003800000 */
.L_x_0:
[----:B------:R-:W0:Y:S01]  /*01a0*/  SHFL.IDX PT, R2, R0, RZ, 0x1f ;  /* 0x00001fff00027589 */ /* 0x000e2200000e0000 */
[----:B------:R-:W-:Y:S01]  /*01b0*/  UISETP.NE.AND UP0, UPT, UR8, 0x3, UPT ;  /* 0x000000030800788c */ /* 0x000fe2000bf05270 */
[----:B------:R-:W-:Y:S01]  /*01c0*/  ISETP.NE.AND P1, PT, RZ, UR6, PT ;  /* 0x00000006ff007c0c */ /* 0x000fe2000bf25270 */
[----:B------:R-:W-:Y:S02]  /*01d0*/  UIADD3 UR10, UR6, -0x1, URZ ;  /* 0xffffffff060a7890 */ /* 0x000fe4000fffe03f */
[----:B------:R-:W-:Y:S02]  /*01e0*/  UISETP.EQ.OR UP0, UPT, UR8, URZ, !UP0 ;  /* 0x0000003f0800728c */ /* 0x000fe4000c702670 */
[----:B------:R-:W-:Y:S02]  /*01f0*/  UISETP.GE.U32.AND UP1, UPT, UR10, 0x2, UPT ;  /* 0x000000020a00788c */ /* 0x000fe4000bf26070 */
[----:B------:R-:W-:-:S04]  /*0200*/  UISETP.EQ.AND UP0, UPT, UR6, URZ, UP0 ;  /* 0x0000003f0600728c */ /* 0x000fc80008702270 */
[----:B------:R-:W-:-:S04]  /*0210*/  USEL UR40, URZ, 0x1, !UP0 ;  /* 0x000000013f287887 */ /* 0x000fc8000c000000 */
[----:B------:R-:W-:Y:S01]  /*0220*/  USEL UR40, UR40, 0x2, UP1 ;  /* 0x0000000228287887 */ /* 0x000fe20008800000 */
[----:B0-----:R-:W-:-:S13]  /*0230*/  ISETP.NE.AND P0, PT, R2, RZ, PT ;  /* 0x000000ff0200720c */ /* 0x001fda0003f05270 */
[----:B------:R-:W-:Y:S05]  /*0240*/  @P0 BRA `(.L_x_2) ;  /* 0x0000000000600947 */ /* 0x000fea0003800000 */
[----:B------:R-:W0:Y:S01]  /*0250*/  S2UR UR9, SR_CgaCtaId ;  /* 0x00000000000979c3 */ /* 0x000e220000008800 */
[----:B------:R-:W-:Y:S01]  /*0260*/  UMOV UR4, 0x400 ;  /* 0x0000040000047882 */ /* 0x000fe20000000000 */
[----:B------:R-:W-:Y:S01]  /*0270*/  UMOV UR5, 0x1 ;  /* 0x0000000100057882 */ /* 0x000fe20000000000 */
[----:B------:R-:W-:Y:S01]  /*0280*/  UMOV UR6, 0x100 ;  /* 0x0000010000067882 */ /* 0x000fe20000000000 */
[----:B------:R-:W-:Y:S01]  /*0290*/  ELECT P0, URZ, PT ;  /* 0x00000000003f782f */ /* 0x000fe20003800000 */
[----:B------:R-:W-:-:S04]  /*02a0*/  UIADD3 UR6, -UR6, 0x100000, URZ ;  /* 0x0010000006067890 */ /* 0x000fc8000fffe13f */
[----:B------:R-:W-:Y:S02]  /*02b0*/  USHF.L.U32 UR7, UR6, 0xb, URZ ;  /* 0x0000000b06077899 */ /* 0x000fe4000800063f */
[----:B------:R-:W-:Y:S02]  /*02c0*/  USHF.L.U32 UR6, UR6, 0x1, URZ ;  /* 0x0000000106067899 */ /* 0x000fe4000800063f */
[----:B0-----:R-:W-:Y:S02]  /*02d0*/  ULEA UR9, UR9, UR4, 0x18 ;  /* 0x0000000409097291 */ /* 0x001fe4000f8ec03f */
[----:B------:R-:W-:-:S04]  /*02e0*/  UIADD3 UR4, -UR5, 0x100000, URZ ;  /* 0x0010000005047890 */ /* 0x000fc8000fffe13f */
[----:B------:R-:W-:Y:S02]  /*02f0*/  USHF.L.U32 UR5, UR4, 0xb, URZ ;  /* 0x0000000b04057899 */ /* 0x000fe4000800063f */
[----:B------:R-:W-:Y:S01]  /*0300*/  USHF.L.U32 UR4, UR4, 0x1, URZ ;  /* 0x0000000104047899 */ /* 0x000fe2000800063f */
[----:B------:R-:W0:Y:S11]  /*0310*/  FENCE.VIEW.ASYNC.S ;  /* 0x00000000000073c6 */ /* 0x000e360000000000 */
[----:B0-----:R0:W1:Y:S01]  /*0320*/  SYNCS.EXCH.64 URZ, [UR9], UR4 ;  /* 0x00000004093f75b2 */ /* 0x0010620008000100 */
[----:B------:R0:W2:Y:S01]  /*0330*/  SYNCS.EXCH.64 URZ, [UR9+0x28], UR6 ;  /* 0x00002806093f75b2 */ /* 0x0000a20008000100 */
[----:B------:R0:W3:Y:S01]  /*0340*/  SYNCS.EXCH.64 URZ, [UR9+0x8], UR4 ;  /* 0x00000804093f75b2 */ /* 0x0000e20008000100 */
[----:B------:R0:W4:Y:S01]  /*0350*/  SYNCS.EXCH.64 URZ, [UR9+0x30], UR6 ;  /* 0x00003006093f75b2 */ /* 0x0001220008000100 */
[----:B------:R0:W0:Y:S01]  /*0360*/  SYNCS.EXCH.64 URZ, [UR9+0x10], UR4 ;  /* 0x00001004093f75b2 */ /* 0x0000220008000100 */
[----:B------:R0:W0:Y:S01]  /*0370*/  SYNCS.EXCH.64 URZ, [UR9+0x38], UR6 ;  /* 0x00003806093f75b2 */ /* 0x0000220008000100 */
[----:B------:R0:W0:Y:S01]  /*0380*/  SYNCS.EXCH.64 URZ, [UR9+0x18], UR4 ;  /* 0x00001804093f75b2 */ /* 0x0000220008000100 */
[----:B------:R0:W0:Y:S01]  /*0390*/  SYNCS.EXCH.64 URZ, [UR9+0x40], UR6 ;  /* 0x00004006093f75b2 */ /* 0x0000220008000100 */
[----:B------:R0:W0:Y:S01]  /*03a0*/  SYNCS.EXCH.64 URZ, [UR9+0x20], UR4 ;  /* 0x00002004093f75b2 */ /* 0x0000220008000100 */
[----:B------:R0:W0:Y:S01]  /*03b0*/  SYNCS.EXCH.64 URZ, [UR9+0x48], UR6 ;  /* 0x00004806093f75b2 */ /* 0x0000220008000100 */
[----:B------:R-:W-:Y:S01]  /*03c0*/  NOP ;  /* 0x0000000000007918 */ /* 0x000fe20000000000 */
.L_x_2:
[----:B------:R-:W5:Y:S01]  /*03d0*/  SHFL.IDX PT, R0, R0, RZ, 0x1f ;  /* 0x00001fff00007589 */ /* 0x000f6200000e0000 */
[----:B------:R-:W1:Y:S01]  /*03e0*/  LDC R2, c[0x0][0x65c] ;  /* 0x00019700ff027b82 */ /* 0x000e620000000800 */
[----:B------:R-:W-:Y:S01]  /*03f0*/  ELECT P0, URZ, PT ;  /* 0x00000000003f782f */ /* 0x000fe20003800000 */
[----:B------:R-:W-:Y:S01]  /*0400*/  IMAD.MOV.U32 R5, RZ, RZ, RZ ;  /* 0x000000ffff057224 */ /* 0x000fe200078e00ff */
[----:B------:R-:W2:Y:S01]  /*0410*/  S2R R4, SR_CTAID.X ;  /* 0x0000000000047919 */ /* 0x000ea20000002500 */
[----:B0-----:R-:W-:Y:S01]  /*0420*/  UMOV UR4, 0x20 ;  /* 0x0000002000047882 */ /* 0x001fe20000000000 */
[----:B------:R-:W-:Y:S01]  /*0430*/  NOP ;  /* 0x0000000000007918 */ /* 0x000fe20000000000 */
[----:B------:R-:W-:Y:S01]  /*0440*/  NOP ;  /* 0x0000000000007918 */ /* 0x000fe20000000000 */
[----:B------:R-:W-:Y:S02]  /*0450*/  LOP3.LUT R22, R22, 0xfffff7ff, RZ, 0xc0, !PT ;  /* 0xfffff7ff16167812 */ /* 0x000fe400078ec0ff */
[----:B-----5:R-:W-:-:S02]  /*0460*/  ISETP.NE.OR P0, PT, R0, RZ, !P0 ;  /* 0x000000ff0000720c */ /* 0x020fc40004705670 */
[----:B-1----:R-:W-:Y:S01]  /*0470*/  ISETP.NE.AND P2, PT, R2, 0x1, PT ;  /* 0x000000010200780c */ /* 0x002fe20003f45270 */
[----:B------:R-:W0:Y:S10]  /*0480*/  S2R R0, SR_CTAID.Y ;  /* 0x0000000000007919 */ /* 0x000e340000002600 */
[----:B------:R-:W-:Y:S01]  /*0490*/  VOTEU.ALL UP0, P0 ;  /* 0x00000000003f7886 */ /* 0x000fe20000000000 */
[----:B------:R-:W-:Y:S01]  /*04a0*/  VOTEU.ALL UP1, P0 ;  /* 0x00000000003f7886 */ /* 0x000fe20000020000 */
[----:B------:R-:W2:Y:S01]  /*04b0*/  @P2 LDC R7, c[0x0][0x10] ;  /* 0x00000400ff072b82 */ /* 0x000ea20000000800 */
[----:B------:R-:W-:Y:S01]  /*04c0*/  @P2 IMAD.MOV.U32 R3, RZ, RZ, RZ ;  /* 0x000000ffff032224 */ /* 0x000fe200078e00ff */
[----:B------:R-:W-:Y:S01]  /*04d0*/  @P2 LOP3.LUT R22, R22, 0x800, RZ, 0xfc, !PT ;  /* 0x0000080016162812 */ /* 0x000fe200078efcff */
[----:B------:R-:W-:Y:S01]  /*04e0*/  @P2 IMAD.MOV.U32 R11, RZ, RZ, RZ ;  /* 0x000000ffff0b2224 */ /* 0x000fe200078e00ff */
[----:B------:R-:W-:Y:S01]  /*04f0*/  @!UP0 UMOV UR6, 0x400 ;  /* 0x0000040000068882 */ /* 0x000fe20000000000 */
[----:B------:R-:W-:-:S04]  /*0500*/  @!UP0 UIADD3 UR4, -UR4, 0x100000, URZ ;  /* 0x0010000004048890 */ /* 0x000fc8000fffe13f */
[----:B------:R-:W-:Y:S02]  /*0510*/  @!UP0 USHF.L.U32 UR5, UR4, 0xb, URZ ;  /* 0x0000000b04058899 */ /* 0x000fe4000800063f */
[----:B------:R-:W-:Y:S01]  /*0520*/  @!UP0 USHF.L.U32 UR4, UR4, 0x1, URZ ;  /* 0x0000000104048899 */ /* 0x000fe2000800063f */
[----:B------:R-:W1:Y:S08]  /*0530*/  @!P2 LDC R9, c[0x0][0xc] ;  /* 0x00000300ff09ab82 */ /* 0x000e700000000800 */
[----:B------:R-:W5:Y:S01]  /*0540*/  @!UP0 S2UR UR7, SR_CgaCtaId ;  /* 0x00000000000789c3 */ /* 0x000f620000008800 */
[----:B0-----:R-:W-:-:S04]  /*0550*/  @P2 IMAD.MOV.U32 R2, RZ, RZ, R0 ;  /* 0x000000ffff022224 */ /* 0x001fc800078e0000 */
[----:B--2---:R-:W-:-:S04]  /*0560*/  @P2 IMAD.WIDE.U32 R6, R4, R7, R2 ;  /* 0x0000000704062225 */ /* 0x004fc800078e0002 */
[----:B------:R-:W-:Y:S02]  /*0570*/  @P2 IMAD.MOV.U32 R16, RZ, RZ, R6 ;  /* 0x000000ffff102224 */ /* 0x000fe400078e0006 */
[----:B------:R-:W-:Y:S02]  /*0580*/  @P2 IMAD.IADD R17, R7, 0x1, R11 ;  /* 0x0000000107112824 */ /* 0x000fe400078e020b */
[----:B-1----:R-:W-:-:S04]  /*0590*/  @!P2 IMAD.WIDE.U32 R2, R9, R0, R4 ;  /* 0x000000000902a225 */ /* 0x002fc800078e0004 */
[----:B------:R-:W-:Y:S02]  /*05a0*/  @!P2 IMAD.MOV.U32 R16, RZ, RZ, R2 ;  /* 0x000000ffff10a224 */ /* 0x000fe400078e0002 */
[----:B------:R-:W-:Y:S01]  /*05b0*/  @!P2 IMAD.MOV.U32 R17, RZ, RZ, R3 ;  /* 0x000000ffff11a224 */ /* 0x000fe200078e0003 */
[----:B-----5:R-:W-:Y:S02]  /*05c0*/  @!UP0 ULEA UR6, UR7, UR6, 0x18 ;  /* 0x0000000607068291 */ /* 0x020fe4000f8ec03f */
[----:B------:R0:W-:Y:S01]  /*05d0*/  STL [R1+0x304], R16 ;  /* 0x0003041001007387 */ /* 0x0001e20000100800 */
[----:B------:R-:W-:-:S03]  /*05e0*/  VOTEU.ALL UP0, P0 ;  /* 0x00000000003f7886 */ /* 0x000fc60000000000 */
[----:B------:R0:W-:Y:S04]  /*05f0*/  STL [R1+0x300], R17 ;  /* 0x0003001101007387 */ /* 0x0001e80000100800 */
[----:B------:R-:W1:Y:S02]  /*0600*/  FENCE.VIEW.ASYNC.S ;  /* 0x00000000000073c6 */ /* 0x000e640000000000 */
[----:B-1----:R0:W3:Y:S01]  /*0610*/  @!UP0 SYNCS.EXCH.64 URZ, [UR6+0x60], UR4 ;  /* 0x00006004063f85b2 */ /* 0x0020e20008000100 */
[----:B------:R0:W3:Y:S01]  /*0620*/  @!UP1 SYNCS.EXCH.64 URZ, [UR6+0x68], UR4 ;  /* 0x00006804063f95b2 */ /* 0x0000e20008000100 */
[----:B------:R-:W-:Y:S01]  /*0630*/  NOP ;  /* 0x0000000000007918 */ /* 0x000fe20000000000 */
[----:B---34-:R-:W-:Y:S06]  /*0640*/  BAR.SYNC.DEFER_BLOCKING 0x0 ;  /* 0x0000000000007b1d */ /* 0x018fec0000010000 */
[----:B0-----:R-:W-:Y:S05]  /*0650*/  @!P1 BRA `(.L_x_3) ;  /* 0x0000022000309947 */ /* 0x001fea0003800000 */
[----:B------:R-:W-:-:S06]  /*0660*/  UISETP.GT.U32.AND UP0, UPT, UR10, 0x1, UPT ;  /* 0x000000010a00788c */ /* 0x000fcc000bf04070 */
[----:B------:R-:W-:-:S13]  /*0670*/  PLOP3.LUT P0, PT, PT, PT, UP0, 0x80, 0x0 ;  /* 0x000000000000781c */ /* 0x000fda0003f0f008 */
[----:B------:R-:W-:Y:S05]  /*0680*/  @P0 EXIT ;  /* 0x000000000000094d */ /* 0x000fea0003800000 */
[----:B------:R-:W-:Y:S01]  /*0690*/  ULDC.64 UR4, c[0x0][0x650] ;  /* 0x0001940000047ab9 */ /* 0x000fe20000000a00 */
[----:B------:R-:W-:Y:S01]  /*06a0*/  UMOV UR41, 0xffffffff ;  /* 0xffffffff00297882 */ /* 0x000fe20000000000 */
[----:B------:R-:W-:Y:S01]  /*06b0*/  ISETP.GE.U32.AND P0, PT, R16, UR4, PT ;  /* 0x0000000410007c0c */ /* 0x000fe2000bf06070 */
[----:B------:R-:W-:Y:S01]  /*06c0*/  UMOV UR42, 0xffffffff ;  /* 0xffffffff002a7882 */ /* 0x000fe20000000000 */
[----:B------:R-:W-:Y:S01]  /*06d0*/  UMOV UR45, 0xffffffff ;  /* 0xffffffff002d7882 */ /* 0x000fe20000000000 */
[----:B------:R-:W-:Y:S02]  /*06e0*/  PRMT R6, RZ, 0x7610, R6 ;  /* 0x00007610ff067816 */ /* 0x000fe40000000006 */
[----:B------:R-:W-:-:S13]  /*06f0*/  ISETP.GE.U32.AND.EX P0, PT, R17, UR5, PT, P0 ;  /* 0x0000000511007c0c */ /* 0x000fda000bf06100 */
[----:B------:R-:W-:Y:S05]  /*0700*/  @P0 BRA `(.L_x_4) ;  /* 0x00000004006c0947 */ /* 0x000fea0003800000 */
[----:B------:R-:W0:Y:S01]  /*0710*/  LDC.64 R12, c[0x0][0x628] ;  /* 0x00018a00ff0c7b82 */ /* 0x000e220000000a00 */
[----:B------:R-:W-:Y:S02]  /*0720*/  IMAD.MOV.U32 R2, RZ, RZ, R16 ;  /* 0x000000ffff027224 */ /* 0x000fe400078e0010 */
[----:B------:R-:W-:-:S05]  /*0730*/  IMAD.MOV.U32 R3, RZ, RZ, R17 ;  /* 0x000000ffff037224 */ /* 0x000fca00078e0011 */
[----:B------:R-:W1:Y:S08]  /*0740*/  LDC R10, c[0x0][0x630] ;  /* 0x00018c00ff0a7b82 */ /* 0x000e700000000800 */
[----:B------:R-:W2:Y:S01]  /*0750*/  LDC.64 R14, c[0x0][0x620] ;  /* 0x00018800ff0e7b82 */ /* 0x000ea20000000a00 */
[----:B0-----:R-:W-:-:S04]  /*0760*/  ISETP.NE.U32.AND P0, PT, R12, RZ, PT ;  /* 0x000000ff0c00720c */ /* 0x001fc80003f05070 */
[----:B------:R-:W-:-:S13]  /*0770*/  ISETP.NE.AND.EX P0, PT, R13, RZ, PT, P0 ;  /* 0x000000ff0d00720c */ /* 0x000fda0003f05300 */
[----:B-12---:R-:W-:Y:S05]  /*0780*/  @!P0 BRA `(.L_x_5) ;  /* 0x0000000000288947 */ /* 0x006fea0003800000 */
[----:B------:R-:W0:Y:S02]  /*0790*/  LDC R9, c[0x0][0x634] ;  /* 0x00018d00ff097b82 */ /* 0x000e240000000800 */
[----:B0-----:R-:W-:-:S05]  /*07a0*/  IADD3 R9, P0, R16, R9, RZ ;  /* 0x0000000910097210 */ /* 0x001fca0007f1e0ff */
[----:B------:R-:W-:-:S04]  /*07b0*/  IMAD.X R11, RZ, RZ, R17, P0 ;  /* 0x000000ffff0b7224 */ /* 0x000fc800000e0611 */
[----:B------:R-:W-:-:S04]  /*07c0*/  IMAD.WIDE.U32 R2, R11, R12, RZ ;  /* 0x0000000c0b027225 */ /* 0x000fc800078e00ff */
[----:B------:R-:W-:-:S04]  /*07d0*/  IMAD.WIDE.U32 R6, P0, R9, R13, R2 ;  /* 0x0000000d09067225 */ /* 0x000fc80007800002 */
[----:B------:R-:W-:-:S04]  /*07e0*/  IMAD.WIDE.U32 R2, R9, R12, RZ ;  /* 0x0000000c09027225 */ /* 0x000fc800078e00ff */
[----:B------:R-:W-:Y:S01]  /*07f0*/  IMAD.X R9, RZ, RZ, RZ, P0 ;  /* 0x000000ffff097224 */ /* 0x000fe200000e06ff */
[----:B------:R-:W-:Y:S01]  /*0800*/  IADD3 RZ, P0, R3, R6, RZ ;  /* 0x0000000603ff7210 */ /* 0x000fe20007f1e0ff */
[----:B------:R-:W-:-:S04]  /*0810*/  IMAD.MOV.U32 R8, RZ, RZ, R7 ;  /* 0x000000ffff087224 */ /* 0x000fc800078e0007 */
[----:B------:R-:W-:-:S08]  /*0820*/  IMAD.WIDE.U32.X R2, R11, R13, R8, P0 ;  /* 0x0000000d0b027225 */ /* 0x000fd000000e0408 */
.L_x_5:
[-CC-:B------:R-:W-:Y:S01]  /*0830*/  SHF.R.U64 R24, R2, R10.reuse, R3.reuse ;  /* 0x0000000a02187219 */ /* 0x180fe20000001203 */
[----:B------:R-:W0:Y:S01]  /*0840*/  LDC.64 R18, c[0x0][0x640] ;  /* 0x00019000ff127b82 */ /* 0x000e220000000a00 */
[----:B------:R-:W-:Y:S01]  /*0850*/  SHF.R.U32.HI R2, RZ, R10, R3 ;  /* 0x0000000aff027219 */ /* 0x000fe20000011603 */
[----:B------:R-:W-:Y:S01]  /*0860*/  ULDC UR4, c[0x0][0x150] ;  /* 0x0000540000047ab9 */ /* 0x000fe20000000800 */
[----:B------:R-:W-:Y:S01]  /*0870*/  IADD3 R9, P0, RZ, -R24, RZ ;  /* 0x80000018ff097210 */ /* 0x000fe20007f1e0ff */
[----:B------:R-:W-:Y:S01]  /*0880*/  IMAD.MOV.U32 R3, RZ, RZ, R17 ;  /* 0x000000ffff037224 */ /* 0x000fe200078e0011 */
[----:B------:R-:W-:-:S03]  /*0890*/  I2FP.F32.U32 R5, R4 ;  /* 0x0000000400057245 */ /* 0x000fc60000201000 */
[----:B------:R-:W1:Y:S01]  /*08a0*/  LDC R8, c[0x0][0x618] ;  /* 0x00018600ff087b82 */ /* 0x000e620000000800 */
[----:B------:R-:W-:Y:S02]  /*08b0*/  IMAD.X R11, RZ, RZ, ~R2, P0 ;  /* 0x000000ffff0b7224 */ /* 0x000fe400000e0e02 */
[----:B------:R-:W-:Y:S01]  /*08c0*/  FMUL R5, R5, UR4 ;  /* 0x0000000405057c20 */ /* 0x000fe20008400000 */
[----:B------:R-:W-:Y:S01]  /*08d0*/  IMAD.MOV.U32 R2, RZ, RZ, R16 ;  /* 0x000000ffff027224 */ /* 0x000fe200078e0010 */
[----:B------:R-:W-:Y:S01]  /*08e0*/  ULDC UR4, c[0x0][0x154] ;  /* 0x0000550000047ab9 */ /* 0x000fe20000000800 */
[-C--:B------:R-:W-:Y:S02]  /*08f0*/  IMAD R6, R11, R14.reuse, RZ ;  /* 0x0000000e0b067224 */ /* 0x080fe400078e02ff */
[C---:B------:R-:W-:Y:S01]  /*0900*/  IMAD.WIDE.U32 R2, R9.reuse, R14, R2 ;  /* 0x0000000e09027225 */ /* 0x040fe200078e0002 */
[----:B------:R-:W2:Y:S01]  /*0910*/  LDC R7, c[0x0][0x144] ;  /* 0x00005100ff077b82 */ /* 0x000ea20000000800 */
[----:B------:R-:W3:Y:S02]  /*0920*/  F2I.U32.TRUNC.NTZ R5, R5 ;  /* 0x0000000500057305 */ /* 0x000ee4000020f000 */
[----:B------:R-:W-:-:S04]  /*0930*/  IMAD R9, R9, R15, R6 ;  /* 0x0000000f09097224 */ /* 0x000fc800078e0206 */
[----:B------:R-:W-:Y:S01]  /*0940*/  IMAD.IADD R3, R3, 0x1, R9 ;  /* 0x0000000103037824 */ /* 0x000fe200078e0209 */
[----:B------:R-:W4:Y:S01]  /*0950*/  LDC R10, c[0x0][0x608] ;  /* 0x00018200ff0a7b82 */ /* 0x000f220000000800 */
[----:B0-----:R-:W-:-:S04]  /*0960*/  ISETP.NE.U32.AND P0, PT, R18, RZ, PT ;  /* 0x000000ff1200720c */ /* 0x001fc80003f05070 */
[----:B------:R-:W-:-:S03]  /*0970*/  ISETP.NE.AND.EX P0, PT, R19, RZ, PT, P0 ;  /* 0x000000ff1300720c */ /* 0x000fc60003f05300 */
[----:B------:R-:W0:Y:S01]  /*0980*/  LDC R15, c[0x0][0x658] ;  /* 0x00019600ff0f7b82 */ /* 0x000e220000000800 */
[----:B-1----:R-:W-:Y:S01]  /*0990*/  SHF.R.U64 R12, R2, R8, R3 ;  /* 0x00000008020c7219 */ /* 0x002fe20000001203 */
[----:B---3--:R-:W-:Y:S01]  /*09a0*/  IMAD.MOV R6, RZ, RZ, -R5 ;  /* 0x000000ffff067224 */ /* 0x008fe200078e0a05 */
[----:B------:R-:W-:Y:S02]  /*09b0*/  I2FP.F32.U32 R2, R0 ;  /* 0x0000000000027245 */ /* 0x000fe40000201000 */
[----:B------:R-:W-:-:S03]  /*09c0*/  SHF.R.U32.HI R5, RZ, R8, R3 ;  /* 0x00000008ff057219 */ /* 0x000fc60000011603 */
[----:B------:R-:W1:Y:S01]  /*09d0*/  LDC R13, c[0x0][0x148] ;  /* 0x00005200ff0d7b82 */ /* 0x000e620000000800 */
[----:B--2---:R-:W-:Y:S02]  /*09e0*/  IMAD R8, R7, R6, R4 ;  /* 0x0000000607087224 */ /* 0x004fe400078e0204 */
[----:B------:R-:W-:Y:S01]  /*09f0*/  FMUL R3, R2, UR4 ;  /* 0x0000000402037c20 */ /* 0x000fe20008400000 */
[----:B------:R-:W-:Y:S02]  /*0a00*/  IMAD.MOV.U32 R2, RZ, RZ, -0x1 ;  /* 0xffffffffff027424 */ /* 0x000fe400078e00ff */
[----:B------:R-:W-:Y:S01]  /*0a10*/  IMAD.MOV.U32 R6, RZ, RZ, 0x1 ;  /* 0x00000001ff067424 */ /* 0x000fe200078e00ff */
[----:B------:R2:W3:Y:S01]  /*0a20*/  F2I.U32.TRUNC.NTZ R11, R3 ;  /* 0x00000003000b7305 */ /* 0x0004e2000020f000 */
[----:B------:R-:W1:Y:S01]  /*0a30*/  LDC R17, c[0x0][0x600] ;  /* 0x00018000ff117b82 */ /* 0x000e620000000800 */
[-CC-:B----4-:R-:W-:Y:S02]  /*0a40*/  SHF.R.U64 R23, R12, R10.reuse, R5.reuse ;  /* 0x0000000a0c177219 */ /* 0x190fe40000001205 */
[----:B------:R-:W-:-:S05]  /*0a50*/  SHF.R.U32.HI R4, RZ, R10, R5 ;  /* 0x0000000aff047219 */ /* 0x000fca0000011605 */
[----:B------:R-:W4:Y:S01]  /*0a60*/  LDC R14, c[0x0][0x648] ;  /* 0x00019200ff0e7b82 */ /* 0x000f220000000800 */
[-CC-:B0-----:R-:W-:Y:S02]  /*0a70*/  SHF.R.U64 R20, R23, R15.reuse, R4.reuse ;  /* 0x0000000f17147219 */ /* 0x181fe40000001204 */
[-C--:B------:R-:W-:Y:S02]  /*0a80*/  SHF.L.U32 R2, R2, R15.reuse, RZ ;  /* 0x0000000f02027219 */ /* 0x080fe400000006ff */
[-C--:B------:R-:W-:Y:S02]  /*0a90*/  SHF.R.U32.HI R4, RZ, R15.reuse, R4 ;  /* 0x0000000fff047219 */ /* 0x080fe40000011604 */
[----:B------:R-:W-:Y:S01]  /*0aa0*/  LOP3.LUT R10, RZ, R2, RZ, 0x33, !PT ;  /* 0x00000002ff0a7212 */ /* 0x000fe200078e33ff */
[----:B------:R-:W0:Y:S01]  /*0ab0*/  LDC R21, c[0x0][0x638] ;  /* 0x00018e00ff157b82 */ /* 0x000e220000000800 */
[----:B------:R-:W-:Y:S01]  /*0ac0*/  SHF.L.U32 R9, R6, R15, RZ ;  /* 0x0000000f06097219 */ /* 0x000fe200000006ff */
[----:B------:R-:W-:-:S02]  /*0ad0*/  IMAD.MOV.U32 R2, RZ, RZ, R20 ;  /* 0x000000ffff027224 */ /* 0x000fc400078e0014 */
[----:B--2---:R-:W-:-:S04]  /*0ae0*/  IMAD.MOV.U32 R3, RZ, RZ, R4 ;  /* 0x000000ffff037224 */ /* 0x004fc800078e0004 */
[----:B------:R-:W2:Y:S01]  /*0af0*/  LDC R16, c[0x0][0x610] ;  /* 0x00018400ff107b82 */ /* 0x000ea20000000800 */
[----:B---3--:R-:W-:Y:S05]  /*0b00*/  @!P0 BRA `(.L_x_6) ;  /* 0x0000000000288947 */ /* 0x008fea0003800000 */
[----:B------:R-:W3:Y:S02]  /*0b10*/  LDC R7, c[0x0][0x64c] ;  /* 0x00019300ff077b82 */ /* 0x000ee40000000800 */
[----:B---3--:R-:W-:-:S05]  /*0b20*/  IADD3 R7, P0, R20, R7, RZ ;  /* 0x0000000714077210 */ /* 0x008fca0007f1e0ff */
        /* <DEDUP_REMOVED lines=8> */
.L_x_6:
[----:B----4-:R-:W-:Y:S01]  /*0bb0*/  SHF.R.U64 R2, R2, R14, R3 ;  /* 0x0000000e02027219 */ /* 0x010fe20000001203 */
[----:B-1----:R-:W-:Y:S01]  /*0bc0*/  VIADD R3, R17, 0xffffffff ;  /* 0xffffffff11037836 */ /* 0x002fe20000000000 */
[----:B------:R-:W-:Y:S01]  /*0bd0*/  LOP3.LUT R10, R23, R10, RZ, 0xc0, !PT ;  /* 0x0000000a170a7212 */ /* 0x000fe200078ec0ff */
[----:B------:R-:W-:Y:S01]  /*0be0*/  IMAD.MOV R11, RZ, RZ, -R11 ;  /* 0x000000ffff0b7224 */ /* 0x000fe200078e0a0b */
[----:B------:R-:W-:Y:S01]  /*0bf0*/  R2UR UR45, R24 ;  /* 0x00000000182d72ca */ /* 0x000fe200000e0000 */
[----:B------:R-:W-:Y:S01]  /*0c00*/  IMAD.MOV R4, RZ, RZ, -R2 ;  /* 0x000000ffff047224 */ /* 0x000fe200078e0a02 */
[----:B------:R-:W-:Y:S01]  /*0c10*/  LOP3.LUT R3, R12, R3, RZ, 0xc0, !PT ;  /* 0x000000030c037212 */ /* 0x000fe200078ec0ff */
[----:B------:R-:W-:Y:S02]  /*0c20*/  @P2 IMAD R8, R13, R11, R0 ;  /* 0x0000000b0d082224 */ /* 0x000fe400078e0200 */
[----:B------:R-:W-:Y:S02]  /*0c30*/  IMAD R9, R9, R2, R10 ;  /* 0x0000000209097224 */ /* 0x000fe400078e020a */
[----:B0-----:R-:W-:-:S02]  /*0c40*/  IMAD R0, R4, R21, R20 ;  /* 0x0000001504007224 */ /* 0x001fc400078e0214 */
[----:B--2---:R-:W-:Y:S02]  /*0c50*/  IMAD R8, R9, R16, R8 ;  /* 0x0000001009087224 */ /* 0x004fe400078e0208 */
[----:B------:R-:W-:Y:S02]  /*0c60*/  IMAD R3, R0, R17, R3 ;  /* 0x0000001100037224 */ /* 0x000fe400078e0203 */
[----:B------:R-:W-:-:S03]  /*0c70*/  IMAD.MOV.U32 R6, RZ, RZ, 0x1 ;  /* 0x00000001ff067424 */ /* 0x000fc600078e00ff */
[----:B------:R-:W-:Y:S02]  /*0c80*/  SEL R0, R3, R8, !P2 ;  /* 0x0000000803007207 */ /* 0x000fe40005000000 */
[----:B------:R-:W-:Y:S02]  /*0c90*/  SEL R8, R8, R3, !P2 ;  /* 0x0000000308087207 */ /* 0x000fe40005000000 */
[----:B------:R-:W-:Y:S02]  /*0ca0*/  R2UR UR42, R0 ;  /* 0x00000000002a72ca */ /* 0x000fe400000e0000 */
[----:B------:R-:W-:-:S15]  /*0cb0*/  R2UR UR41, R8 ;  /* 0x00000000082972ca */ /* 0x000fde00000e0000 */
.L_x_4:
[----:B------:R-:W-:-:S08]  /*0cc0*/  NOP ;  /* 0x0000000000007918 */ /* 0x000fd00000000000 */
[----:B------:R-:W0:Y:S02]  /*0cd0*/  USETMAXREG.TRY_ALLOC.CTAPOOL UP0, 0xf0 ;  /* 0x000000f0000079c8 */ /* 0x000e240008000600 */
[----:B0-----:R-:W-:-:S13]  /*0ce0*/  PLOP3.LUT P0, PT, PT, PT, UP0, 0x80, 0x0 ;  /* 0x000000000000781c */ /* 0x001fda0003f0f008 */
[----:B------:R-:W-:Y:S05]  /*0cf0*/  @!P0 BRA `(.L_x_4) ;  /* 0xfffffffc00f08947 */ /* 0x000fea000383ffff */
[----:B------:R-:W-:Y:S01]  /*0d00*/  ULDC.64 UR4, c[0x0][0x598] ;  /* 0x0001660000047ab9 */ /* 0x000fe20000000a00 */
[----:B------:R-:W-:Y:S01]  /*0d10*/  ULDC.64 UR36, c[0x0][0x208] ;  /* 0x0000820000247ab9 */ /* 0x000fe20000000a00 */
[----:B------:R-:W-:-:S04]  /*0d20*/  ISETP.NE.U32.AND P0, PT, RZ, UR4, PT ;  /* 0x00000004ff007c0c */ /* 0x000fc8000bf05070 */
[----:B------:R-:W-:-:S13]  /*0d30*/  ISETP.NE.AND.EX P0, PT, RZ, UR5, PT, P0 ;  /* 0x00000005ff007c0c */ /* 0x000fda000bf05300 */
[----:B------:R-:W-:Y:S05]  /*0d40*/  @!P0 BRA `(.L_x_7) ;  /* 0x00000000001c8947 */ /* 0x000fea0003800000 */
[----:B------:R-:W0:Y:S02]  /*0d50*/  LDC.64 R2, c[0x0][0x598] ;  /* 0x00016600ff027b82 */ /* 0x000e240000000a00 */
[----:B0-----:R-:W2:Y:S02]  /*0d60*/  LDG.E.64 R2, desc[UR36][R2.64] ;  /* 0x0000002402027981 */ /* 0x001ea4000c1e1b00 */
[----:B--2---:R-:W-:-:S04]  /*0d70*/  ISETP.NE.U32.AND P0, PT, R2, RZ, PT ;  /* 0x000000ff0200720c */ /* 0x004fc80003f05070 */
[----:B------:R-:W-:-:S13]  /*0d80*/  ISETP.NE.AND.EX P0, PT, R3, RZ, PT, P0 ;  /* 0x000000ff0300720c */ /* 0x000fda0003f05300 */
[----:B------:R-:W-:Y:S05]  /*0d90*/  @!P0 BRA `(.L_x_7) ;  /* 0x0000000000088947 */ /* 0x000fea0003800000 */
[----:B------:R0:W5:Y:S01]  /*0da0*/  LD.E R2, desc[UR36][R2.64] ;  /* 0x0000002402027980 */ /* 0x000162000c101900 */
[----:B------:R-:W-:Y:S05]  /*0db0*/  BRA `(.L_x_8) ;  /* 0x0000000000247947 */ /* 0x000fea0003800000 */
.L_x_7:
[----:B------:R-:W-:Y:S02]  /*0dc0*/  ULDC.64 UR4, c[0x0][0x588] ;  /* 0x0001620000047ab9 */ /* 0x000fe40000000a00 */
[----:B------:R-:W-:-:S04]  /*0dd0*/  ISETP.NE.U32.AND P0, PT, RZ, UR4, PT ;  /* 0x00000004ff007c0c */ /* 0x000fc8000bf05070 */
[----:B------:R-:W-:-:S13]  /*0de0*/  ISETP.NE.AND.EX P0, PT, RZ, UR5, PT, P0 ;  /* 0x00000005ff007c0c */ /* 0x000fda000bf05300 */
[----:B------:R-:W-:Y:S05]  /*0df0*/  @!P0 BRA `(.L_x_9) ;  /* 0x00000000000c8947 */ /* 0x000fea0003800000 */
[----:B------:R-:W0:Y:S02]  /*0e00*/  LDC.64 R2, c[0x0][0x588] ;  /* 0x00016200ff027b82 */ /* 0x000e240000000a00 */
[----:B0-----:R1:W5:Y:S01]  /*0e10*/  LDG.E R2, desc[UR36][R2.64] ;  /* 0x0000002402027981 */ /* 0x001362000c1e1900 */
[----:B------:R-:W-:Y:S05]  /*0e20*/  BRA `(.L_x_8) ;  /* 0x0000000000087947 */ /* 0x000fea0003800000 */
.L_x_9:
[----:B------:R-:W-:Y:S02]  /*0e30*/  ULDC UR4, c[0x0][0x580] ;  /* 0x0001600000047ab9 */ /* 0x000fe40000000800 */
[----:B------:R-:W-:-:S07]  /*0e40*/  IMAD.U32 R2, RZ, RZ, UR4 ;  /* 0x00000004ff027e24 */ /* 0x000fce000f8e00ff */
.L_x_8:
[----:B------:R-:W-:Y:S02]  /*0e50*/  ULDC.64 UR4, c[0x0][0x5a0] ;  /* 0x0001680000047ab9 */ /* 0x000fe40000000a00 */
[----:B------:R-:W-:-:S04]  /*0e60*/  ISETP.NE.U32.AND P0, PT, RZ, UR4, PT ;  /* 0x00000004ff007c0c */ /* 0x000fc8000bf05070 */
[----:B------:R-:W-:-:S13]  /*0e70*/  ISETP.NE.AND.EX P0, PT, RZ, UR5, PT, P0 ;  /* 0x00000005ff007c0c */ /* 0x000fda000bf05300 */
[----:B------:R-:W-:Y:S05]  /*0e80*/  @!P0 BRA `(.L_x_10) ;  /* 0x00000000001c8947 */ /* 0x000fea0003800000 */
[----:B------:R-:W2:Y:S02]  /*0e90*/  LDC.64 R4, c[0x0][0x5a0] ;  /* 0x00016800ff047b82 */ /* 0x000ea40000000a00 */
[----:B--2---:R-:W2:Y:S02]  /*0ea0*/  LDG.E.64 R4, desc[UR36][R4.64] ;  /* 0x0000002404047981 */ /* 0x004ea4000c1e1b00 */
[----:B--2---:R-:W-:-:S04]  /*0eb0*/  ISETP.NE.U32.AND P0, PT, R4, RZ, PT ;  /* 0x000000ff0400720c */ /* 0x004fc80003f05070 */
[----:B------:R-:W-:-:S13]  /*0ec0*/  ISETP.NE.AND.EX P0, PT, R5, RZ, PT, P0 ;  /* 0x000000ff0500720c */ /* 0x000fda0003f05300 */
[----:B------:R-:W-:Y:S05]  /*0ed0*/  @!P0 BRA `(.L_x_10) ;  /* 0x0000000000088947 */ /* 0x000fea0003800000 */
[----:B------:R2:W5:Y:S01]  /*0ee0*/  LD.E R16, desc[UR36][R4.64] ;  /* 0x0000002404107980 */ /* 0x000562000c101900 */
[----:B------:R-:W-:Y:S05]  /*0ef0*/  BRA `(.L_x_11) ;  /* 0x0000000000247947 */ /* 0x000fea0003800000 */
.L_x_10:
[----:B------:R-:W-:Y:S02]  /*0f00*/  ULDC.64 UR4, c[0x0][0x590] ;  /* 0x0001640000047ab9 */ /* 0x000fe40000000a00 */
[----:B------:R-:W-:-:S04]  /*0f10*/  ISETP.NE.U32.AND P0, PT, RZ, UR4, PT ;  /* 0x00000004ff007c0c */ /* 0x000fc8000bf05070 */
[----:B------:R-:W-:-:S13]  /*0f20*/  ISETP.NE.AND.EX P0, PT, RZ, UR5, PT, P0 ;  /* 0x00000005ff007c0c */ /* 0x000fda000bf05300 */
[----:B------:R-:W-:Y:S05]  /*0f30*/  @!P0 BRA `(.L_x_12) ;  /* 0x00000000000c8947 */ /* 0x000fea0003800000 */
[----:B------:R-:W2:Y:S02]  /*0f40*/  LDC.64 R16, c[0x0][0x590] ;  /* 0x00016400ff107b82 */ /* 0x000ea40000000a00 */
[----:B--2---:R3:W5:Y:S01]  /*0f50*/  LDG.E R16, desc[UR36][R16.64] ;  /* 0x0000002410107981 */ /* 0x004762000c1e1900 */
[----:B------:R-:W-:Y:S05]  /*0f60*/  BRA `(.L_x_11) ;  /* 0x0000000000087947 */ /* 0x000fea0003800000 */
.L_x_12:
[----:B------:R-:W-:Y:S02]  /*0f70*/  ULDC UR4, c[0x0][0x584] ;  /* 0x0001610000047ab9 */ /* 0x000fe40000000800 */
[----:B------:R-:W-:-:S07]  /*0f80*/  IMAD.U32 R16, RZ, RZ, UR4 ;  /* 0x00000004ff107e24 */ /* 0x000fce000f8e00ff */
.L_x_11:
[----:B------:R-:W-:-:S13]  /*0f90*/  LOP3.LUT P0, RZ, R6, 0xff, RZ, 0xc0, !PT ;  /* 0x000000ff06ff7812 */ /* 0x000fda000780c0ff */
[----:B------:R-:W-:Y:S05]  /*0fa0*/  @!P0 EXIT ;  /* 0x000000000000894d */ /* 0x000fea0003800000 */
[----:B------:R-:W-:Y:S01]  /*0fb0*/  ULDC UR4, c[0x0][0x28c] ;  /* 0x0000a30000047ab9 */ /* 0x000fe20000000800 */
[----:B------:R-:W-:Y:S01]  /*0fc0*/  UMOV UR38, URZ ;  /* 0x0000003f00267c82 */ /* 0x000fe20008000000 */
[----:B------:R-:W-:Y:S01]  /*0fd0*/  UIADD3 UR4, UR4, 0x1f, URZ ;  /* 0x0000001f04047890 */ /* 0x000fe2000fffe03f */
[----:B------:R-:W-:-:S03]  /*0fe0*/  UMOV UR39, URZ ;  /* 0x0000003f00277c82 */ /* 0x000fc60008000000 */
[----:B------:R-:W-:-:S04]  /*0ff0*/  USHF.R.S32.HI UR5, URZ, 0x1f, UR4 ;  /* 0x0000001f3f057899 */ /* 0x000fc80008011404 */
[----:B------:R-:W-:-:S04]  /*1000*/  ULEA.HI UR5, UR5, UR4, URZ, 0x5 ;  /* 0x0000000405057291 */ /* 0x000fc8000f8f283f */
[----:B------:R-:W-:-:S12]  /*1010*/  USHF.R.S32.HI UR43, URZ, 0x5, UR5 ;  /* 0x000000053f2b7899 */ /* 0x000fd80008011405 */
.L_x_796:
[----:B----4-:R-:W4:Y:S01]  /*1020*/  S2R R0, SR_TID.X ;  /* 0x0000000000007919 */ /* 0x010f220000002100 */
[----:B------:R-:W0:Y:S01]  /*1030*/  S2UR UR6, SR_CgaCtaId ;  /* 0x00000000000679c3 */ /* 0x000e220000008800 */
[----:B------:R-:W-:Y:S02]  /*1040*/  UMOV UR44, 0x400 ;  /* 0x00000400002c7882 */ /* 0x000fe40000000000 */
[----:B0-----:R-:W-:Y:S01]  /*1050*/  ULEA UR44, UR6, UR44, 0x18 ;  /* 0x0000002c062c7291 */ /* 0x001fe2000f8ec03f */
[----:B----4-:R-:W-:-:S04]  /*1060*/  LOP3.LUT R0, R0, 0x80, RZ, 0xc0, !PT ;  /* 0x0000008000007812 */ /* 0x010fc800078ec0ff */
[----:B------:R-:W-:-:S06]  /*1070*/  SHF.R.U32.HI R0, RZ, 0x7, R0 ;  /* 0x00000007ff007819 */ /* 0x000fcc0000011600 */
[----:B------:R-:W0:Y:S02]  /*1080*/  SHFL.IDX PT, R0, R0, RZ, 0x1f ;  /* 0x00001fff00007589 */ /* 0x000e2400000e0000 */
[----:B0-----:R-:W-:-:S13]  /*1090*/  R2UR UR4, R0 ;  /* 0x00000000000472ca */ /* 0x001fda00000e0000 */
[----:B------:R-:W-:-:S04]  /*10a0*/  ULEA.HI UR5, UR4, UR4, URZ, 0x1 ;  /* 0x0000000404057291 */ /* 0x000fc8000f8f083f */
[----:B------:R-:W-:-:S04]  /*10b0*/  ULOP3.LUT UR5, UR5, 0xffffe, URZ, 0xc0, !UPT ;  /* 0x000ffffe05057892 */ /* 0x000fc8000f8ec03f */
[----:B------:R-:W-:-:S03]  /*10c0*/  UIADD3 UR5, UR4, -UR5, URZ ;  /* 0x8000000504057290 */ /* 0x000fc6000fffe03f */
[----:B------:R-:W-:Y:S01]  /*10d0*/  ULDC UR4, c[0x0][0x28c] ;  /* 0x0000a30000047ab9 */ /* 0x000fe20000000800 */
[----:B------:R-:W-:Y:S01]  /*10e0*/  ULEA UR5, UR5, UR44, 0xc ;  /* 0x0000002c05057291 */ /* 0x000fe2000f8e603f */
[----:B------:R-:W-:-:S03]  /*10f0*/  ISETP.LT.AND P0, PT, RZ, UR4, PT ;  /* 0x00000004ff007c0c */ /* 0x000fc6000bf01270 */
[----:B------:R-:W-:-:S04]  /*1100*/  UIADD3 UR5, UR5, 0x100, URZ ;  /* 0x0000010005057890 */ /* 0x000fc8000fffe03f */
[----:B------:R-:W-:-:S04]  /*1110*/  USHF.R.U32.HI UR5, URZ, 0x4, UR5 ;  /* 0x000000043f057899 */ /* 0x000fc80008011605 */
[----:B------:R-:W-:Y:S02]  /*1120*/  ULOP3.LUT UR46, UR5, 0x3fff, URZ, 0xc0, !UPT ;  /* 0x00003fff052e7892 */ /* 0x000fe4000f8ec03f */
[----:B-1-3-5:R-:W-:Y:S10]  /*1130*/  @P0 BRA `(.L_x_13) ;  /* 0x0000000000400947 */ /* 0x02aff40003800000 */
[----:B------:R-:W-:Y:S01]  /*1140*/  MOV R0, 0x0 ;  /* 0x0000000000007802 */ /* 0x000fe20000000f00 */
[----:B------:R-:W-:Y:S01]  /*1150*/  ULDC.64 UR4, c[0x4][0x68] ;  /* 0x01001a0000047ab9 */ /* 0x000fe20000000a00 */
[----:B------:R-:W-:Y:S01]  /*1160*/  ULDC.64 UR6, c[0x4][0x8] ;  /* 0x0100020000067ab9 */ /* 0x000fe20000000a00 */
[----:B--2---:R-:W-:Y:S01]  /*1170*/  IMAD.U32 R4, RZ, RZ, UR4 ;  /* 0x00000004ff047e24 */ /* 0x004fe2000f8e00ff */
[----:B------:R0:W2:Y:S01]  /*1180*/  LDC.64 R14, c[0x4][R0] ;  /* 0x01000000000e7b82 */ /* 0x0000a20000000a00 */
[----:B------:R-:W-:Y:S01]  /*1190*/  IMAD.U32 R5, RZ, RZ, UR5 ;  /* 0x00000005ff057e24 */ /* 0x000fe2000f8e00ff */
[----:B------:R-:W-:Y:S01]  /*11a0*/  ULDC.64 UR4, c[0x4][0x70] ;  /* 0x01001c0000047ab9 */ /* 0x000fe20000000a00 */
[----:B------:R-:W-:Y:S02]  /*11b0*/  IMAD.U32 R10, RZ, RZ, UR6 ;  /* 0x00000006ff0a7e24 */ /* 0x000fe4000f8e00ff */
[----:B------:R-:W-:Y:S02]  /*11c0*/  IMAD.U32 R6, RZ, RZ, UR4 ;  /* 0x00000004ff067e24 */ /* 0x000fe4000f8e00ff */
[----:B------:R-:W-:-:S02]  /*11d0*/  IMAD.U32 R7, RZ, RZ, UR5 ;  /* 0x00000005ff077e24 */ /* 0x000fc4000f8e00ff */
[----:B------:R-:W-:Y:S02]  /*11e0*/  IMAD.U32 R11, RZ, RZ, UR7 ;  /* 0x00000007ff0b7e24 */ /* 0x000fe4000f8e00ff */
[----:B------:R-:W-:Y:S02]  /*11f0*/  IMAD.MOV.U32 R8, RZ, RZ, 0x1e1 ;  /* 0x000001e1ff087424 */ /* 0x000fe400078e00ff */
[----:B------:R-:W-:Y:S02]  /*1200*/  IMAD.MOV.U32 R12, RZ, RZ, 0x1 ;  /* 0x00000001ff0c7424 */ /* 0x000fe400078e00ff */
[----:B0-----:R-:W-:-:S07]  /*1210*/  IMAD.MOV.U32 R13, RZ, RZ, RZ ;  /* 0x000000ffff0d7224 */ /* 0x001fce00078e00ff */
[----:B------:R-:W-:-:S07]  /*1220*/  LEPC R20, `(.L_x_13) ;  /* 0x000000001014794e */ /* 0x000fce0000000000 */
[----:B-123-5:R-:W-:Y:S05]  /*1230*/  CALL.ABS.NOINC R14 ;  /* 0x000000000e007343 */ /* 0x02efea0003c00000 */
.L_x_13:
[----:B------:R-:W-:-:S06]  /*1240*/  ULOP3.LUT UR4, UR40, 0x1, URZ, 0xfc, !UPT ;  /* 0x0000000128047892 */ /* 0x000fcc000f8efc3f */
[----:B------:R-:W-:-:S05]  /*1250*/  IMAD.U32 R0, RZ, RZ, UR4 ;  /* 0x00000004ff007e24 */ /* 0x000fca000f8e00ff */
[----:B------:R-:W-:-:S13]  /*1260*/  ISETP.NE.AND P0, PT, R0, 0x3, PT ;  /* 0x000000030000780c */ /* 0x000fda0003f05270 */
[----:B------:R-:W-:Y:S05]  /*1270*/  @!P0 BRA `(.L_x_14) ;  /* 0x0000000000048947 */ /* 0x000fea0003800000 */
[----:B------:R-:W-:Y:S01]  /*1280*/  BPT.TRAP 0x1 ;  /* 0x000000040000795c */ /* 0x000fe20000300000 */
.L_x_14:
[----:B-1----:R-:W-:Y:S02]  /*1290*/  IMAD.U32 R3, RZ, RZ, UR39 ;  /* 0x00000027ff037e24 */ /* 0x002fe4000f8e00ff */
[----:B------:R-:W-:-:S03]  /*12a0*/  IMAD.U32 R0, RZ, RZ, UR38 ;  /* 0x00000026ff007e24 */ /* 0x000fc6000f8e00ff */
[----:B------:R-:W-:Y:S02]  /*12b0*/  LEA R3, R3, UR44, 0x3 ;  /* 0x0000002c03037c11 */ /* 0x000fe4000f8e18ff */
[----:B------:R-:W-:-:S04]  /*12c0*/  SHF.L.U32 R0, R0, 0x1f, RZ ;  /* 0x0000001f00007819 */ /* 0x000fc800000006ff */
[----:B------:R0:W1:Y:S01]  /*12d0*/  SYNCS.PHASECHK.TRANS64.TRYWAIT P1, [R3+URZ], R0 ;  /* 0x00000000030075a7 */ /* 0x000062000802017f */
[----:B------:R-:W-:Y:S05]  /*12e0*/  @!P0 BRA `(.L_x_15) ;  /* 0x0000000000048947 */ /* 0x000fea0003800000 */
[----:B------:R-:W-:Y:S01]  /*12f0*/  BPT.TRAP 0x1 ;  /* 0x000000040000795c */ /* 0x000fe20000300000 */
.L_x_15:
[----:B-1----:R-:W-:Y:S05]  /*1300*/  @P1 BRA `(.L_x_16) ;  /* 0x0000000000081947 */ /* 0x002fea0003800000 */
[----:B------:R-:W1:Y:S02]  /*1310*/  SYNCS.PHASECHK.TRANS64.TRYWAIT P1, [R3+URZ], R0 ;  /* 0x00000000030075a7 */ /* 0x000e64000802017f */
[----:B-1----:R-:W-:Y:S05]  /*1320*/  @!P1 BRA `(.L_x_17) ;  /* 0x0000022800e49947 */ /* 0x002fea0003800000 */
.L_x_16:
[----:B------:R-:W-:-:S04]  /*1330*/  UISETP.LT.AND UP0, UPT, UR43, 0x1, UPT ;  /* 0x000000012b00788c */ /* 0x000fc8000bf01270 */
[----:B------:R-:W-:-:S06]  /*1340*/  USEL UR4, UR43, 0x1, UP0 ;  /* 0x000000012b047887 */ /* 0x000fcc0008000000 */
[----:B--2---:R-:W-:Y:S01]  /*1350*/  IMAD.U32 R5, RZ, RZ, UR4 ;  /* 0x00000004ff057e24 */ /* 0x004fe2000f8e00ff */
[----:B------:R-:W-:Y:S05]  /*1360*/  WARPSYNC.ALL ;  /* 0x0000000000007948 */ /* 0x000fea0003800000 */
[----:B------:R-:W-:-:S04]  /*1370*/  IADD3 R5, -R5, UR43, RZ ;  /* 0x0000002b05057c10 */ /* 0x000fc8000fffe1ff */
[----:B------:R-:W-:Y:S01]  /*1380*/  ISETP.GE.AND P1, PT, R5, 0x1, PT ;  /* 0x000000010500780c */ /* 0x000fe20003f26270 */
[----:B------:R-:W-:Y:S01]  /*1390*/  UIADD3 UR4, UR44, 0x14100, URZ ;  /* 0x000141002c047890 */ /* 0x000fe2000fffe03f */
[----:B------:R-:W-:Y:S01]  /*13a0*/  WARPGROUP.ARRIVE ;  /* 0x00000000000079c5 */ /* 0x000fe20000000000 */
[----:B------:R-:W-:Y:S01]  /*13b0*/  UMOV UR9, 0x80000020 ;  /* 0x8000002000097882 */ /* 0x000fe20000000000 */
[----:B------:R-:W-:Y:S01]  /*13c0*/  UMOV UR11, 0x80000020 ;  /* 0x80000020000b7882 */ /* 0x000fe20000000000 */
[----:B------:R-:W-:Y:S01]  /*13d0*/  USHF.R.U32.HI UR4, URZ, 0x4, UR4 ;  /* 0x000000043f047899 */ /* 0x000fe20008011604 */
[----:B------:R2:W-:Y:S01]  /*13e0*/  STL [R1+0x448], R22 ;  /* 0x0004481601007387 */ /* 0x0005e20000100800 */
[----:B------:R-:W-:Y:S01]  /*13f0*/  UMOV UR13, UR9 ;  /* 0x00000009000d7c82 */ /* 0x000fe20008000000 */
[----:B------:R-:W-:Y:S01]  /*1400*/  UMOV UR15, 0x80000020 ;  /* 0x80000020000f7882 */ /* 0x000fe20000000000 */
[----:B------:R-:W-:Y:S01]  /*1410*/  ULOP3.LUT UR5, UR4, 0x3fff, URZ, 0xc0, !UPT ;  /* 0x00003fff04057892 */ /* 0x000fe2000f8ec03f */
[----:B------:R3:W-:Y:S01]  /*1420*/  STL [R1+0x444], R17 ;  /* 0x0004441101007387 */ /* 0x0007e20000100800 */
[----:B------:R-:W-:-:S02]  /*1430*/  ULOP3.LUT UR4, UR46, 0x10000, URZ, 0xfc, !UPT ;  /* 0x000100002e047892 */ /* 0x000fc4000f8efc3f */
[----:B------:R-:W-:Y:S01]  /*1440*/  ULOP3.LUT UR5, UR5, 0x10000, URZ, 0xfc, !UPT ;  /* 0x0001000005057892 */ /* 0x000fe2000f8efc3f */
[----:B-----5:R4:W-:Y:S01]  /*1450*/  STL [R1+0x440], R16 ;  /* 0x0004401001007387 */ /* 0x0209e20000100800 */
[----:B------:R-:W-:Y:S02]  /*1460*/  ULEA UR6, UR39, UR4, 0xa ;  /* 0x0000000427067291 */ /* 0x000fe4000f8e503f */
[----:B------:R-:W-:Y:S01]  /*1470*/  UIMAD UR7, UR39, 0x600, UR5 ;  /* 0x00000600270778a4 */ /* 0x000fe2000f8e0205 */
[----:B------:R0:W-:Y:S03]  /*1480*/  STL [R1+0x43c], R5 ;  /* 0x00043c0501007387 */ /* 0x0001e60000100800 */
[----:B------:R-:W-:Y:S01]  /*1490*/  UIADD3 UR14, UR7, 0x300, URZ ;  /* 0x00000300070e7890 */ /* 0x000fe2000fffe03f */
[----:B------:R1:W-:Y:S01]  /*14a0*/  STL [R1+0x438], R2 ;  /* 0x0004380201007387 */ /* 0x0003e20000100800 */
[----:B------:R-:W-:Y:S01]  /*14b0*/  UMOV UR8, UR6 ;  /* 0x0000000600087c82 */ /* 0x000fe20008000000 */
[----:B------:R-:W-:Y:S01]  /*14c0*/  UMOV UR10, UR7 ;  /* 0x00000007000a7c82 */ /* 0x000fe20008000000 */
[----:B------:R-:W-:Y:S01]  /*14d0*/  UMOV UR12, UR8 ;  /* 0x00000008000c7c82 */ /* 0x000fe20008000000 */
[----:B------:R-:W-:Y:S03]  /*14e0*/  HGMMA.64x192x16.F32 R100, gdesc[UR8], RZ, !UPT, gsb0 ;  /* 0x02e00000086479f0 */ /* 0x000fe6000c0008ff */
[----:B------:R-:W-:-:S02]  /*14f0*/  WARPGROUP.DEPBAR.LE gsb0, 0x0 ;  /* 0x00008000000079c5 */ /* 0x000fc40000010000 */
[----:B------:R-:W-:Y:S02]  /*1500*/  IMAD.MOV.U32 R76, RZ, RZ, R120 ;  /* 0x000000ffff4c7224 */ /* 0x000fe400078e0078 */
[----:B------:R-:W-:Y:S02]  /*1510*/  IMAD.MOV.U32 R75, RZ, RZ, R121 ;  /* 0x000000ffff4b7224 */ /* 0x000fe400078e0079 */
[----:B------:R-:W-:Y:S02]  /*1520*/  IMAD.MOV.U32 R74, RZ, RZ, R122 ;  /* 0x000000ffff4a7224 */ /* 0x000fe400078e007a */
[----:B------:R-:W-:Y:S02]  /*1530*/  IMAD.MOV.U32 R73, RZ, RZ, R123 ;  /* 0x000000ffff497224 */ /* 0x000fe400078e007b */
[----:B------:R-:W-:Y:S02]  /*1540*/  IMAD.MOV.U32 R72, RZ, RZ, R124 ;  /* 0x000000ffff487224 */ /* 0x000fe400078e007c */
[----:B------:R-:W-:-:S02]  /*1550*/  IMAD.MOV.U32 R71, RZ, RZ, R125 ;  /* 0x000000ffff477224 */ /* 0x000fc400078e007d */
        /* <DEDUP_REMOVED lines=48> */
[----:B--2---:R-:W-:Y:S02]  /*1860*/  IMAD.MOV.U32 R22, RZ, RZ, R174 ;  /* 0x000000ffff167224 */ /* 0x004fe400078e00ae */
[----:B------:R-:W-:Y:S02]  /*1870*/  IMAD.MOV.U32 R21, RZ, RZ, R175 ;  /* 0x000000ffff157224 */ /* 0x000fe400078e00af */
[----:B------:R-:W-:Y:S02]  /*1880*/  IMAD.MOV.U32 R20, RZ, RZ, R176 ;  /* 0x000000ffff147224 */ /* 0x000fe400078e00b0 */
[----:B------:R-:W-:Y:S02]  /*1890*/  IMAD.MOV.U32 R19, RZ, RZ, R177 ;  /* 0x000000ffff137224 */ /* 0x000fe400078e00b1 */
[----:B------:R-:W-:Y:S02]  /*18a0*/  IMAD.MOV.U32 R18, RZ, RZ, R178 ;  /* 0x000000ffff127224 */ /* 0x000fe400078e00b2 */
[----:B---3--:R-:W-:-:S02]  /*18b0*/  IMAD.MOV.U32 R17, RZ, RZ, R179 ;  /* 0x000000ffff117224 */ /* 0x008fc400078e00b3 */
[----:B----4-:R-:W-:Y:S02]  /*18c0*/  IMAD.MOV.U32 R16, RZ, RZ, R180 ;  /* 0x000000ffff107224 */ /* 0x010fe400078e00b4 */
        /* <DEDUP_REMOVED lines=10> */
[----:B0-----:R-:W-:-:S02]  /*1970*/  IMAD.MOV.U32 R5, RZ, RZ, R191 ;  /* 0x000000ffff057224 */ /* 0x001fc400078e00bf */
[----:B------:R-:W-:Y:S02]  /*1980*/  IMAD.MOV.U32 R4, RZ, RZ, R192 ;  /* 0x000000ffff047224 */ /* 0x000fe400078e00c0 */
[----:B-1----:R-:W-:Y:S02]  /*1990*/  IMAD.MOV.U32 R3, RZ, RZ, R193 ;  /* 0x000000ffff037224 */ /* 0x002fe400078e00c1 */
[----:B------:R-:W-:Y:S02]  /*19a0*/  IMAD.MOV.U32 R2, RZ, RZ, R194 ;  /* 0x000000ffff027224 */ /* 0x000fe400078e00c2 */
[----:B------:R-:W-:Y:S02]  /*19b0*/  IMAD.MOV.U32 R0, RZ, RZ, R195 ;  /* 0x000000ffff007224 */ /* 0x000fe400078e00c3 */
[----:B------:R-:W-:Y:S01]  /*19c0*/  WARPGROUP.ARRIVE ;  /* 0x00000000000079c5 */ /* 0x000fe20000000000 */
[----:B------:R-:W-:Y:S02]  /*19d0*/  IMAD.MOV.U32 R96, RZ, RZ, R100 ;  /* 0x000000ffff607224 */ /* 0x000fe400078e0064 */
[----:B------:R-:W-:-:S02]  /*19e0*/  IMAD.MOV.U32 R95, RZ, RZ, R101 ;  /* 0x000000ffff5f7224 */ /* 0x000fc400078e0065 */
[----:B------:R-:W-:Y:S01]  /*19f0*/  IMAD.MOV.U32 R94, RZ, RZ, R102 ;  /* 0x000000ffff5e7224 */ /* 0x000fe200078e0066 */
[----:B------:R-:W-:Y:S01]  /*1a00*/  HGMMA.64x192x16.F32 R120, gdesc[UR12], RZ, !UPT, gsb0 ;  /* 0x02e000000c7879f0 */ /* 0x000fe2000c0008ff */
[----:B------:R-:W-:Y:S01]  /*1a10*/  IMAD.MOV.U32 R93, RZ, RZ, R103 ;  /* 0x000000ffff5d7224 */ /* 0x000fe200078e0067 */
[----:B------:R-:W-:Y:S01]  /*1a20*/  UIADD3 UR12, UR6, 0x200, URZ ;  /* 0x00000200060c7890 */ /* 0x000fe2000fffe03f */
[----:B------:R-:W-:Y:S01]  /*1a30*/  IMAD.MOV.U32 R92, RZ, RZ, R104 ;  /* 0x000000ffff5c7224 */ /* 0x000fe200078e0068 */
[----:B------:R-:W-:Y:S01]  /*1a40*/  UMOV UR13, 0x80000020 ;  /* 0x80000020000d7882 */ /* 0x000fe20000000000 */
        /* <DEDUP_REMOVED lines=14> */
[----:B------:R-:W-:Y:S01]  /*1b30*/  IMAD.MOV.U32 R77, RZ, RZ, R119 ;  /* 0x000000ffff4d7224 */ /* 0x000fe200078e0077 */
[----:B------:R-:W-:-:S02]  /*1b40*/  WARPGROUP.DEPBAR.LE gsb0, 0x0 ;  /* 0x00008000000079c5 */ /* 0x000fc40000010000 */
[----:B------:R0:W-:Y:S04]  /*1b50*/  STL.64 [R1+0x5c8], R214 ;  /* 0x0005c8d601007387 */ /* 0x0001e80000100a00 */
[----:B------:R1:W-:Y:S04]  /*1b60*/  STL.64 [R1+0x5c0], R212 ;  /* 0x0005c0d401007387 */ /* 0x0003e80000100a00 */
[----:B------:R2:W-:Y:S04]  /*1b70*/  STL.64 [R1+0x5b8], R210 ;  /* 0x0005b8d201007387 */ /* 0x0005e80000100a00 */
[----:B------:R3:W-:Y:S01]  /*1b80*/  STL.64 [R1+0x5b0], R208 ;  /* 0x0005b0d001007387 */ /* 0x0007e20000100a00 */
[----:B0-----:R-:W-:-:S02]  /*1b90*/  IMAD.MOV.U32 R214, RZ, RZ, R2 ;  /* 0x000000ffffd67224 */ /* 0x001fc400078e0002 */
[----:B------:R-:W-:Y:S01]  /*1ba0*/  IMAD.MOV.U32 R215, RZ, RZ, R0 ;  /* 0x000000ffffd77224 */ /* 0x000fe200078e0000 */
[----:B------:R0:W-:Y:S01]  /*1bb0*/  STL.64 [R1+0x5a8], R206 ;  /* 0x0005a8ce01007387 */ /* 0x0001e20000100a00 */
[----:B-1----:R-:W-:Y:S02]  /*1bc0*/  IMAD.MOV.U32 R212, RZ, RZ, R4 ;  /* 0x000000ffffd47224 */ /* 0x002fe400078e0004 */
[----:B------:R-:W-:Y:S01]  /*1bd0*/  IMAD.MOV.U32 R213, RZ, RZ, R3 ;  /* 0x000000ffffd57224 */ /* 0x000fe200078e0003 */
[----:B------:R1:W-:Y:S01]  /*1be0*/  STL.64 [R1+0x5a0], R204 ;  /* 0x0005a0cc01007387 */ /* 0x0003e20000100a00 */
[----:B--2---:R-:W-:Y:S02]  /*1bf0*/  IMAD.MOV.U32 R210, RZ, RZ, R6 ;  /* 0x000000ffffd27224 */ /* 0x004fe400078e0006 */
[----:B------:R-:W-:Y:S01]  /*1c00*/  IMAD.MOV.U32 R211, RZ, RZ, R5 ;  /* 0x000000ffffd37224 */ /* 0x000fe200078e0005 */
[----:B------:R2:W-:Y:S01]  /*1c10*/  STL.64 [R1+0x598], R202 ;  /* 0x000598ca01007387 */ /* 0x0005e20000100a00 */
[----:B---3--:R-:W-:-:S02]  /*1c20*/  IMAD.MOV.U32 R208, RZ, RZ, R8 ;  /* 0x000000ffffd07224 */ /* 0x008fc400078e0008 */
[----:B------:R-:W-:Y:S01]  /*1c30*/  IMAD.MOV.U32 R209, RZ, RZ, R7 ;  /* 0x000000ffffd17224 */ /* 0x000fe200078e0007 */
[----:B------:R3:W-:Y:S01]  /*1c40*/  STL.64 [R1+0x590], R200 ;  /* 0x000590c801007387 */ /* 0x0007e20000100a00 */
[----:B0-----:R-:W-:Y:S02]  /*1c50*/  IMAD.MOV.U32 R206, RZ, RZ, R10 ;  /* 0x000000ffffce7224 */ /* 0x001fe400078e000a */
[----:B------:R-:W-:Y:S01]  /*1c60*/  IMAD.MOV.U32 R207, RZ, RZ, R9 ;  /* 0x000000ffffcf7224 */ /* 0x000fe200078e0009 */
[----:B------:R0:W-:Y:S01]  /*1c70*/  STL.64 [R1+0x588], R198 ;  /* 0x000588c601007387 */ /* 0x0001e20000100a00 */
[----:B-1----:R-:W-:Y:S02]  /*1c80*/  IMAD.MOV.U32 R204, RZ, RZ, R12 ;  /* 0x000000ffffcc7224 */ /* 0x002fe400078e000c */
[----:B------:R-:W-:Y:S01]  /*1c90*/  IMAD.MOV.U32 R205, RZ, RZ, R11 ;  /* 0x000000ffffcd7224 */ /* 0x000fe200078e000b */
[----:B------:R1:W-:Y:S01]  /*1ca0*/  STL.64 [R1+0x580], R196 ;  /* 0x000580c401007387 */ /* 0x0003e20000100a00 */
[----:B--2---:R-:W-:-:S02]  /*1cb0*/  IMAD.MOV.U32 R202, RZ, RZ, R14 ;  /* 0x000000ffffca7224 */ /* 0x004fc400078e000e */
[----:B------:R-:W-:Y:S01]  /*1cc0*/  IMAD.MOV.U32 R203, RZ, RZ, R13 ;  /* 0x000000ffffcb7224 */ /* 0x000fe200078e000d */
[----:B------:R2:W-:Y:S01]  /*1cd0*/  STL.64 [R1+0x578], R194 ;  /* 0x000578c201007387 */ /* 0x0005e20000100a00 */
[----:B---3--:R-:W-:Y:S02]  /*1ce0*/  IMAD.MOV.U32 R200, RZ, RZ, R16 ;  /* 0x000000ffffc87224 */ /* 0x008fe400078e0010 */
[----:B------:R-:W-:Y:S01]  /*1cf0*/  IMAD.MOV.U32 R201, RZ, RZ, R15 ;  /* 0x000000ffffc97224 */ /* 0x000fe200078e000f */
[----:B------:R3:W-:Y:S01]  /*1d00*/  STL.64 [R1+0x570], R192 ;  /* 0x000570c001007387 */ /* 0x0007e20000100a00 */
[----:B0-----:R-:W-:Y:S02]  /*1d10*/  IMAD.MOV.U32 R198, RZ, RZ, R18 ;  /* 0x000000ffffc67224 */ /* 0x001fe400078e0012 */
[----:B------:R-:W-:Y:S01]  /*1d20*/  IMAD.MOV.U32 R199, RZ, RZ, R17 ;  /* 0x000000ffffc77224 */ /* 0x000fe200078e0011 */
[----:B------:R0:W-:Y:S01]  /*1d30*/  STL.64 [R1+0x568], R190 ;  /* 0x000568be01007387 */ /* 0x0001e20000100a00 */
[----:B-1----:R-:W-:-:S02]  /*1d40*/  IMAD.MOV.U32 R196, RZ, RZ, R20 ;  /* 0x000000ffffc47224 */ /* 0x002fc400078e0014 */
[----:B------:R-:W-:Y:S01]  /*1d50*/  IMAD.MOV.U32 R197, RZ, RZ, R19 ;  /* 0x000000ffffc57224 */ /* 0x000fe200078e0013 */
[----:B------:R1:W-:Y:S01]  /*1d60*/  STL.64 [R1+0x560], R188 ;  /* 0x000560bc01007387 */ /* 0x0003e20000100a00 */
[----:B--2---:R-:W-:Y:S02]  /*1d70*/  IMAD.MOV.U32 R194, RZ, RZ, R22 ;  /* 0x000000ffffc27224 */ /* 0x004fe400078e0016 */
[----:B------:R-:W-:Y:S01]  /*1d80*/  IMAD.MOV.U32 R195, RZ, RZ, R21 ;  /* 0x000000ffffc37224 */ /* 0x000fe200078e0015 */
[----:B------:R2:W-:Y:S01]  /*1d90*/  STL.64 [R1+0x558], R186 ;  /* 0x000558ba01007387 */ /* 0x0005e20000100a00 */
[----:B---3--:R-:W-:Y:S02]  /*1da0*/  IMAD.MOV.U32 R192, RZ, RZ, R24 ;  /* 0x000000ffffc07224 */ /* 0x008fe400078e0018 */
[----:B------:R-:W-:Y:S01]  /*1db0*/  IMAD.MOV.U32 R193, RZ, RZ, R23 ;  /* 0x000000ffffc17224 */ /* 0x000fe200078e0017 */
        /* <DEDUP_REMOVED lines=99> */
[----:B------:R-:W-:Y:S01]  /*23f0*/  STL.64 [R1+0x748], R214 ;  /* 0x000748d601007387 */ /* 0x000fe20000100a00 */
[----:B-1----:R-:W-:-:S02]  /*2400*/  IMAD.MOV.U32 R124, RZ, RZ, R92 ;  /* 0x000000ffff7c7224 */ /* 0x002fc400078e005c */
[----:B------:R-:W-:Y:S01]  /*2410*/  IMAD.MOV.U32 R125, RZ, RZ, R91 ;  /* 0x000000ffff7d7224 */ /* 0x000fe200078e005b */
[----:B------:R-:W-:Y:S01]  /*2420*/  STL.64 [R1+0x740], R212 ;  /* 0x000740d401007387 */ /* 0x000fe20000100a00 */
[----:B--2---:R-:W-:Y:S02]  /*2430*/  IMAD.MOV.U32 R122, RZ, RZ, R94 ;  /* 0x000000ffff7a7224 */ /* 0x004fe400078e005e */
[----:B------:R-:W-:Y:S01]  /*2440*/  IMAD.MOV.U32 R123, RZ, RZ, R93 ;  /* 0x000000ffff7b7224 */ /* 0x000fe200078e005d */
[----:B------:R-:W-:Y:S01]  /*2450*/  STL.64 [R1+0x738], R210 ;  /* 0x000738d201007387 */ /* 0x000fe20000100a00 */
[----:B---3--:R-:W-:Y:S02]  /*2460*/  IMAD.MOV.U32 R120, RZ, RZ, R96 ;  /* 0x000000ffff787224 */ /* 0x008fe400078e0060 */
[----:B------:R-:W-:Y:S01]  /*2470*/  IMAD.MOV.U32 R121, RZ, RZ, R95 ;  /* 0x000000ffff797224 */ /* 0x000fe200078e005f */
[----:B------:R-:W-:Y:S01]  /*2480*/  STL.64 [R1+0x730], R208 ;  /* 0x000730d001007387 */ /* 0x000fe20000100a00 */
[----:B------:R-:W-:-:S03]  /*2490*/  WARPGROUP.ARRIVE ;  /* 0x00000000000079c5 */ /* 0x000fc60000000000 */
[----:B------:R-:W-:Y:S03]  /*24a0*/  STL.64 [R1+0x728], R206 ;  /* 0x000728ce01007387 */ /* 0x000fe60000100a00 */
[----:B------:R-:W-:Y:S01]  /*24b0*/  HGMMA.64x192x16.F32 R24, gdesc[UR12], RZ, !UPT, gsb0 ;  /* 0x02e000000c1879f0 */ /* 0x000fe2000c0008ff */
[----:B------:R-:W-:Y:S01]  /*24c0*/  STL.64 [R1+0x720], R204 ;  /* 0x000720cc01007387 */ /* 0x000fe20000100a00 */
[----:B------:R-:W-:Y:S01]  /*24d0*/  UMOV UR14, UR10 ;  /* 0x0000000a000e7c82 */ /* 0x000fe20008000000 */
[----:B------:R-:W-:Y:S02]  /*24e0*/  UMOV UR15, UR11 ;  /* 0x0000000b000f7c82 */ /* 0x000fe40008000000 */
[----:B------:R-:W-:Y:S04]  /*24f0*/  STL.64 [R1+0x718], R202 ;  /* 0x000718ca01007387 */ /* 0x000fe80000100a00 */
        /* <DEDUP_REMOVED lines=40> */
[----:B------:R0:W-:Y:S01]  /*2780*/  STL.64 [R1+0x5d0], R120 ;  /* 0x0005d07801007387 */ /* 0x0001e20000100a00 */
[----:B------:R-:W-:-:S02]  /*2790*/  WARPGROUP.DEPBAR.LE gsb0, 0x0 ;  /* 0x00008000000079c5 */ /* 0x000fc40000010000 */
[----:B0-----:R-:W-:-:S06]  /*27a0*/  WARPGROUP.ARRIVE ;  /* 0x00000000000079c5 */ /* 0x001fcc0000000000 */
[----:B------:R-:W-:Y:S03]  /*27b0*/  HGMMA.64x192x16.F32 R120, gdesc[UR12], RZ, !UPT, gsb0 ;  /* 0x02e000000c7879f0 */ /* 0x000fe6000c0008ff */
[----:B------:R-:W-:Y:S02]  /*27c0*/  WARPGROUP.DEPBAR.LE gsb0, 0x0 ;  /* 0x00008000000079c5 */ /* 0x000fe40000010000 */
[----:B------:R-:W-:Y:S01]  /*27d0*/  STL.64 [R1], R120 ;  /* 0x0000007801007387 */ /* 0x000fe20000100a00 */
[----:B------:R-:W-:Y:S02]  /*27e0*/  IMAD.MOV.U32 R3, RZ, RZ, R214 ;  /* 0x000000ffff037224 */ /* 0x000fe400078e00d6 */
[----:B------:R-:W-:Y:S01]  /*27f0*/  IMAD.MOV.U32 R0, RZ, RZ, R215 ;  /* 0x000000ffff007224 */ /* 0x000fe200078e00d7 */
[----:B------:R-:W-:Y:S01]  /*2800*/  STL.64 [R1+0x8], R122 ;  /* 0x0000087a01007387 */ /* 0x000fe20000100a00 */
[----:B------:R-:W-:-:S02]  /*2810*/  IMAD.MOV.U32 R6, RZ, RZ, R212 ;  /* 0x000000ffff067224 */ /* 0x000fc400078e00d4 */
[----:B------:R-:W-:Y:S01]  /*2820*/  IMAD.MOV.U32 R4, RZ, RZ, R213 ;  /* 0x000000ffff047224 */ /* 0x000fe200078e00d5 */
[----:B------:R-:W-:Y:S01]  /*2830*/  STL.64 [R1+0x10], R124 ;  /* 0x0000107c01007387 */ /* 0x000fe20000100a00 */
[----:B------:R-:W-:Y:S02]  /*2840*/  IMAD.MOV.U32 R8, RZ, RZ, R210 ;  /* 0x000000ffff087224 */ /* 0x000fe400078e00d2 */
[----:B------:R-:W-:Y:S01]  /*2850*/  IMAD.MOV.U32 R7, RZ, RZ, R211 ;  /* 0x000000ffff077224 */ /* 0x000fe200078e00d3 */
[----:B------:R-:W-:Y:S01]  /*2860*/  STL.64 [R1+0x18], R126 ;  /* 0x0000187e01007387 */ /* 0x000fe20000100a00 */
        /* <DEDUP_REMOVED lines=54> */
[----:B------:R-:W-:-:S03]  /*2bd0*/  IMAD.MOV.U32 R22, RZ, RZ, R173 ;  /* 0x000000ffff167224 */ /* 0x000fc600078e00ad */
[----:B------:R-:W-:Y:S04]  /*2be0*/  STL.64 [R1+0xb0], R164 ;  /* 0x0000b0a401007387 */ /* 0x000fe80000100a00 */
[----:B------:R-:W-:Y:S04]  /*2bf0*/  STL.64 [R1+0xb8], R166 ;  /* 0x0000b8a601007387 */ /* 0x000fe80000100a00 */
[----:B------:R-:W-:Y:S04]  /*2c00*/  STL.64 [R1+0xc0], R168 ;  /* 0x0000c0a801007387 */ /* 0x000fe80000100a00 */
[----:B------:R-:W-:Y:S04]  /*2c10*/  STL.64 [R1+0xc8], R170 ;  /* 0x0000c8aa01007387 */ /* 0x000fe80000100a00 */
[----:B------:R0:W-:Y:S04]  /*2c20*/  STL [R1+0xd0], R172 ;  /* 0x0000d0ac01007387 */ /* 0x0001e80000100800 */
[----:B------:R-:W2:Y:S04]  /*2c30*/  LDL.LU.64 R214, [R1+0x748] ;  /* 0x0007480001d67983 */ /* 0x000ea80000300a00 */
        /* <DEDUP_REMOVED lines=20> */
[----:B0-----:R-:W2:Y:S04]  /*2d80*/  LDL.LU.64 R172, [R1+0x6a0] ;  /* 0x0006a00001ac7983 */ /* 0x001ea80000300a00 */
        /* <DEDUP_REMOVED lines=25> */
[----:B------:R-:W2:Y:S01]  /*2f20*/  LDL.LU.64 R120, [R1+0x5d0] ;  /* 0x0005d00001787983 */ /* 0x000ea20000300a00 */
[----:B------:R-:W-:-:S02]  /*2f30*/  UIADD3 UR8, UR6, 0x2, URZ ;  /* 0x0000000206087890 */ /* 0x000fc4000fffe03f */
[----:B------:R-:W-:Y:S01]  /*2f40*/  UIADD3 UR10, UR7, 0x2, URZ ;  /* 0x00000002070a7890 */ /* 0x000fe2000fffe03f */
[----:B------:R-:W-:Y:S01]  /*2f50*/  UMOV UR9, 0x80000020 ;  /* 0x8000002000097882 */ /* 0x000fe20000000000 */
[----:B------:R-:W-:Y:S01]  /*2f60*/  UMOV UR11, 0x80000020 ;  /* 0x80000020000b7882 */ /* 0x000fe20000000000 */
[----:B--2---:R-:W-:-:S06]  /*2f70*/  WARPGROUP.ARRIVE ;  /* 0x00000000000079c5 */ /* 0x004fcc0000000000 */
[----:B------:R-:W-:Y:S03]  /*2f80*/  HGMMA.64x192x16.F32 R120, gdesc[UR8], R120, gsb0 ;  /* 0x02e00000087879f0 */ /* 0x000fe60008000878 */
[----:B------:R-:W-:Y:S02]  /*2f90*/  WARPGROUP.DEPBAR.LE gsb0, 0x0 ;  /* 0x00008000000079c5 */ /* 0x000fe40000010000 */
        /* <DEDUP_REMOVED lines=47> */
[----:B------:R0:W-:Y:S04]  /*3290*/  STL.64 [R1+0x2f8], R214 ;  /* 0x0002f8d601007387 */ /* 0x0001e80000100a00 */
        /* <DEDUP_REMOVED lines=48> */
[----:B------:R-:W-:Y:S01]  /*35a0*/  UIADD3 UR14, UR7, 0x302, URZ ;  /* 0x00000302070e7890 */ /* 0x000fe2000fffe03f */
[----:B------:R-:W-:Y:S01]  /*35b0*/  UMOV UR12, UR8 ;  /* 0x00000008000c7c82 */ /* 0x000fe20008000000 */
[----:B------:R-:W-:Y:S01]  /*35c0*/  UMOV UR13, UR9 ;  /* 0x00000009000d7c82 */ /* 0x000fe20008000000 */
        /* <DEDUP_REMOVED lines=42> */
[----:B0-----:R-:W2:Y:S04]  /*3870*/  LDL.LU R140, [R1] ;  /* 0x00000000018c7983 */ /* 0x001ea80000300800 */
[----:B------:R-:W2:Y:S04]  /*3880*/  LDL.LU R141, [R1+0x4] ;  /* 0x00000400018d7983 */ /* 0x000ea80000300800 */
        /* <DEDUP_REMOVED lines=50> */
[----:B------:R-:W2:Y:S01]  /*3bb0*/  LDL.LU R192, [R1+0xd0] ;  /* 0x0000d00001c07983 */ /* 0x000ea20000300800 */
[----:B------:R-:W-:Y:S01]  /*3bc0*/  UIADD3 UR12, UR6, 0x202, URZ ;  /* 0x00000202060c7890 */ /* 0x000fe2000fffe03f */
[----:B------:R-:W-:Y:S01]  /*3bd0*/  WARPGROUP.ARRIVE ;  /* 0x00000000000079c5 */ /* 0x000fe20000000000 */
[----:B------:R-:W-:Y:S01]  /*3be0*/  UMOV UR13, 0x80000020 ;  /* 0x80000020000d7882 */ /* 0x000fe20000000000 */
[----:B------:R-:W-:-:S02]  /*3bf0*/  IMAD.MOV.U32 R198, RZ, RZ, R235 ;  /* 0x000000ffffc67224 */ /* 0x000fc400078e00eb */
[----:B------:R-:W-:Y:S02]  /*3c00*/  IMAD.MOV.U32 R199, RZ, RZ, R234 ;  /* 0x000000ffffc77224 */ /* 0x000fe400078e00ea */
[----:B------:R-:W-:Y:S02]  /*3c10*/  IMAD.MOV.U32 R200, RZ, RZ, R233 ;  /* 0x000000ffffc87224 */ /* 0x000fe400078e00e9 */
[----:B------:R-:W-:Y:S01]  /*3c20*/  HGMMA.64x192x16.F32 R24, gdesc[UR12], R24, gsb0 ;  /* 0x02e000000c1879f0 */ /* 0x000fe20008000818 */
        /* <DEDUP_REMOVED lines=19> */
[----:B------:R-:W-:Y:S01]  /*3d60*/  IMAD.MOV.U32 R197, RZ, RZ, R2 ;  /* 0x000000ffffc57224 */ /* 0x000fe200078e0002 */
[----:B------:R-:W-:Y:S01]  /*3d70*/  UMOV UR8, UR12 ;  /* 0x0000000c00087c82 */ /* 0x000fe20008000000 */
[----:B------:R-:W-:Y:S01]  /*3d80*/  IMAD.MOV.U32 R218, RZ, RZ, R23 ;  /* 0x000000ffffda7224 */ /* 0x000fe200078e0017 */
[----:B------:R-:W-:Y:S01]  /*3d90*/  UMOV UR9, UR13 ;  /* 0x0000000d00097c82 */ /* 0x000fe20008000000 */
[----:B------:R-:W-:Y:S01]  /*3da0*/  IMAD.MOV.U32 R219, RZ, RZ, R21 ;  /* 0x000000ffffdb7224 */ /* 0x000fe200078e0015 */
[----:B------:R0:W5:Y:S01]  /*3db0*/  LDL.LU R22, [R1+0x448] ;  /* 0x0004480001167983 */ /* 0x0001620000300800 */
[----:B------:R-:W-:-:S02]  /*3dc0*/  IMAD.MOV.U32 R220, RZ, RZ, R20 ;  /* 0x000000ffffdc7224 */ /* 0x000fc400078e0014 */
[----:B------:R-:W-:Y:S01]  /*3dd0*/  IMAD.MOV.U32 R221, RZ, RZ, R19 ;  /* 0x000000ffffdd7224 */ /* 0x000fe200078e0013 */
[----:B------:R0:W5:Y:S01]  /*3de0*/  LDL.LU R17, [R1+0x444] ;  /* 0x0004440001117983 */ /* 0x0001620000300800 */
[----:B------:R-:W-:Y:S02]  /*3df0*/  IMAD.MOV.U32 R222, RZ, RZ, R18 ;  /* 0x000000ffffde7224 */ /* 0x000fe400078e0012 */
[----:B------:R-:W-:Y:S01]  /*3e00*/  IMAD.MOV.U32 R223, RZ, RZ, R15 ;  /* 0x000000ffffdf7224 */ /* 0x000fe200078e000f */
[----:B------:R0:W5:Y:S01]  /*3e10*/  LDL.LU R16, [R1+0x440] ;  /* 0x0004400001107983 */ /* 0x0001620000300800 */
[----:B------:R-:W-:Y:S02]  /*3e20*/  IMAD.MOV.U32 R224, RZ, RZ, R14 ;  /* 0x000000ffffe07224 */ /* 0x000fe400078e000e */
[----:B------:R-:W-:Y:S01]  /*3e30*/  IMAD.MOV.U32 R225, RZ, RZ, R13 ;  /* 0x000000ffffe17224 */ /* 0x000fe200078e000d */
[----:B------:R0:W5:Y:S01]  /*3e40*/  LDL.LU R5, [R1+0x43c] ;  /* 0x00043c0001057983 */ /* 0x0001620000300800 */
[----:B------:R-:W-:-:S02]  /*3e50*/  IMAD.MOV.U32 R226, RZ, RZ, R12 ;  /* 0x000000ffffe27224 */ /* 0x000fc400078e000c */
[----:B------:R-:W-:Y:S01]  /*3e60*/  IMAD.MOV.U32 R227, RZ, RZ, R11 ;  /* 0x000000ffffe37224 */ /* 0x000fe200078e000b */
[----:B------:R0:W5:Y:S01]  /*3e70*/  LDL.LU R2, [R1+0x438] ;  /* 0x0004380001027983 */ /* 0x0001620000300800 */
[----:B------:R-:W-:Y:S02]  /*3e80*/  IMAD.MOV.U32 R228, RZ, RZ, R10 ;  /* 0x000000ffffe47224 */ /* 0x000fe400078e000a */
[----:B------:R-:W-:Y:S02]  /*3e90*/  IMAD.MOV.U32 R229, RZ, RZ, R9 ;  /* 0x000000ffffe57224 */ /* 0x000fe400078e0009 */
[----:B------:R-:W-:Y:S02]  /*3ea0*/  IMAD.MOV.U32 R230, RZ, RZ, R8 ;  /* 0x000000ffffe67224 */ /* 0x000fe400078e0008 */
[----:B------:R-:W-:Y:S02]  /*3eb0*/  IMAD.MOV.U32 R231, RZ, RZ, R7 ;  /* 0x000000ffffe77224 */ /* 0x000fe400078e0007 */
[----:B------:R-:W-:-:S02]  /*3ec0*/  IMAD.MOV.U32 R232, RZ, RZ, R6 ;  /* 0x000000ffffe87224 */ /* 0x000fc400078e0006 */
[----:B------:R-:W-:Y:S02]  /*3ed0*/  IMAD.MOV.U32 R233, RZ, RZ, R4 ;  /* 0x000000ffffe97224 */ /* 0x000fe400078e0004 */
[----:B------:R-:W-:Y:S02]  /*3ee0*/  IMAD.MOV.U32 R234, RZ, RZ, R3 ;  /* 0x000000ffffea7224 */ /* 0x000fe400078e0003 */
[----:B------:R-:W-:Y:S01]  /*3ef0*/  IMAD.MOV.U32 R235, RZ, RZ, R0 ;  /* 0x000000ffffeb7224 */ /* 0x000fe200078e0000 */
[----:B------:R-:W-:-:S05]  /*3f00*/  WARPGROUP.DEPBAR.LE gsb0, 0x0 ;  /* 0x00008000000079c5 */ /* 0x000fca0000010000 */
[----:B--2---:R-:W-:-:S06]  /*3f10*/  WARPGROUP.ARRIVE ;  /* 0x00000000000079c5 */ /* 0x004fcc0000000000 */
[----:B------:R-:W-:Y:S03]  /*3f20*/  HGMMA.64x192x16.F32 R140, gdesc[UR8], R140, gsb0 ;  /* 0x02e00000088c79f0 */ /* 0x000fe6000800088c */
[----:B------:R-:W-:Y:S02]  /*3f30*/  WARPGROUP.DEPBAR.LE gsb0, 0x0 ;  /* 0x00008000000079c5 */ /* 0x000fe40000010000 */
[----:B------:R-:W-:Y:S04]  /*3f40*/  STL.64 [R1], R140 ;  /* 0x0000008c01007387 */ /* 0x000fe80000100a00 */
        /* <DEDUP_REMOVED lines=47> */
[----:B-1----:R0:W5:Y:S04]  /*4240*/  LDL.LU.64 R214, [R1+0x430] ;  /* 0x0004300001d67983 */ /* 0x0021680000300a00 */
[----:B------:R0:W5:Y:S04]  /*4250*/  LDL.LU.64 R212, [R1+0x428] ;  /* 0x0004280001d47983 */ /* 0x0001680000300a00 */
        /* <DEDUP_REMOVED lines=35> */
[----:B------:R0:W5:Y:S01]  /*4490*/  LDL.LU.64 R140, [R1+0x308] ;  /* 0x00030800018c7983 */ /* 0x0001620000300a00 */
[----:B------:R-:W-:Y:S05]  /*44a0*/  @!P1 BRA `(.L_x_18) ;  /* 0x0000003c006c9947 */ /* 0x000fea0003800000 */
[----:B------:R-:W-:Y:S01]  /*44b0*/  UIADD3 UR6, UR39, 0x1, URZ ;  /* 0x0000000127067890 */ /* 0x000fe2000fffe03f */
[----:B-----5:R-:W-:-:S03]  /*44c0*/  IMAD.MOV.U32 R0, RZ, RZ, R5 ;  /* 0x000000ffff007224 */ /* 0x020fc600078e0005 */
[----:B------:R-:W-:-:S04]  /*44d0*/  UISETP.NE.AND UP0, UPT, UR6, 0x5, UPT ;  /* 0x000000050600788c */ /* 0x000fc8000bf05270 */
[----:B------:R-:W-:Y:S02]  /*44e0*/  USEL UR7, URZ, 0x1, UP0 ;  /* 0x000000013f077887 */ /* 0x000fe40008000000 */
[----:B------:R-:W-:Y:S02]  /*44f0*/  USEL UR6, UR6, URZ, UP0 ;  /* 0x0000003f06067287 */ /* 0x000fe40008000000 */
[----:B------:R-:W-:-:S06]  /*4500*/  ULOP3.LUT UR7, UR38, UR7, URZ, 0x3c, !UPT ;  /* 0x0000000726077292 */ /* 0x000fcc000f8e3c3f */
[----:B------:R-:W-:Y:S01]  /*4510*/  IMAD.U32 R3, RZ, RZ, UR7 ;  /* 0x00000007ff037e24 */ /* 0x000fe2000f8e00ff */
[----:B------:R-:W-:-:S06]  /*4520*/  UMOV UR7, UR39 ;  /* 0x0000002700077c82 */ /* 0x000fcc0008000000 */
.L_x_25:
[----:B------:R-:W-:Y:S05]  /*4530*/  @!P0 BRA `(.L_x_19) ;  /* 0x0000000000048947 */ /* 0x000fea0003800000 */
[----:B------:R-:W-:Y:S01]  /*4540*/  BPT.TRAP 0x1 ;  /* 0x000000040000795c */ /* 0x000fe20000300000 */
.L_x_19:
[----:B------:R-:W-:Y:S01]  /*4550*/  ULEA UR8, UR6, UR44, 0x3 ;  /* 0x0000002c06087291 */ /* 0x000fe2000f8e183f */
[----:B------:R-:W-:-:S08]  /*4560*/  SHF.L.U32 R4, R3, 0x1f, RZ ;  /* 0x0000001f03047819 */ /* 0x000fd000000006ff */
[----:B------:R1:W2:Y:S01]  /*4570*/  SYNCS.PHASECHK.TRANS64.TRYWAIT P1, [UR8], R4 ;  /* 0x00000004ff0075a7 */ /* 0x0002a20008020148 */
[----:B------:R-:W-:Y:S05]  /*4580*/  @!P0 BRA `(.L_x_20) ;  /* 0x0000000000048947 */ /* 0x000fea0003800000 */
[----:B------:R-:W-:Y:S01]  /*4590*/  BPT.TRAP 0x1 ;  /* 0x000000040000795c */ /* 0x000fe20000300000 */
.L_x_20:
[----:B--2---:R-:W-:Y:S05]  /*45a0*/  @P1 BRA `(.L_x_21) ;  /* 0x0000000000081947 */ /* 0x004fea0003800000 */
[----:B------:R-:W2:Y:S02]  /*45b0*/  SYNCS.PHASECHK.TRANS64.TRYWAIT P1, [UR8], R4 ;  /* 0x00000004ff0075a7 */ /* 0x000ea40008020148 */
[----:B--2---:R-:W-:Y:S05]  /*45c0*/  @!P1 BRA `(.L_x_22) ;  /* 0x000001f800509947 */ /* 0x004fea0003800000 */
.L_x_21:
        /* <DEDUP_REMOVED lines=48> */
[----:B---3--:R-:W3:Y:S04]  /*48d0*/  LDL.LU.64 R24, [R1+0x180] ;  /* 0x0001800001187983 */ /* 0x008ee80000300a00 */
[----:B------:R-:W3:Y:S04]  /*48e0*/  LDL.LU.64 R26, [R1+0x188] ;  /* 0x00018800011a7983 */ /* 0x000ee80000300a00 */
        /* <DEDUP_REMOVED lines=45> */
[----:B------:R-:W3:Y:S01]  /*4bc0*/  LDL.LU.64 R118, [R1+0x2f8] ;  /* 0x0002f80001767983 */ /* 0x000ee20000300a00 */
[----:B------:R-:W-:-:S02]  /*4bd0*/  ULEA UR16, UR6, UR4, 0xa ;  /* 0x0000000406107291 */ /* 0x000fc4000f8e503f */
[----:B------:R-:W-:Y:S01]  /*4be0*/  UIMAD UR17, UR6, 0x600, UR5 ;  /* 0x00000600061178a4 */ /* 0x000fe2000f8e0205 */
[----:B------:R-:W-:Y:S01]  /*4bf0*/  STL [R1+0x450], R22 ;  /* 0x0004501601007387 */ /* 0x000fe20000100800 */
[----:B------:R-:W-:Y:S01]  /*4c00*/  UMOV UR9, 0x80000020 ;  /* 0x8000002000097882 */ /* 0x000fe20000000000 */
[----:B------:R-:W-:Y:S02]  /*4c10*/  UMOV UR11, 0x80000020 ;  /* 0x80000020000b7882 */ /* 0x000fe40000000000 */
[----:B------:R-:W-:Y:S02]  /*4c20*/  UMOV UR8, UR16 ;  /* 0x0000001000087c82 */ /* 0x000fe40008000000 */
[----:B------:R-:W-:Y:S01]  /*4c30*/  UMOV UR10, UR17 ;  /* 0x00000011000a7c82 */ /* 0x000fe20008000000 */
[----:B------:R-:W-:Y:S01]  /*4c40*/  UIADD3 UR14, UR17, 0x300, URZ ;  /* 0x00000300110e7890 */ /* 0x000fe2000fffe03f */
[----:B------:R-:W-:Y:S01]  /*4c50*/  STL [R1+0x44c], R17 ;  /* 0x00044c1101007387 */ /* 0x000fe20000100800 */
[----:B------:R-:W-:Y:S01]  /*4c60*/  UMOV UR12, UR8 ;  /* 0x00000008000c7c82 */ /* 0x000fe20008000000 */
[----:B------:R-:W-:Y:S01]  /*4c70*/  UMOV UR13, UR9 ;  /* 0x00000009000d7c82 */ /* 0x000fe20008000000 */
[----:B------:R-:W-:Y:S01]  /*4c80*/  UMOV UR15, 0x80000020 ;  /* 0x80000020000f7882 */ /* 0x000fe20000000000 */
[----:B------:R-:W-:Y:S04]  /*4c90*/  STL [R1+0x448], R16 ;  /* 0x0004481001007387 */ /* 0x000fe80000100800 */
[----:B------:R-:W-:Y:S04]  /*4ca0*/  STL [R1+0x444], R5 ;  /* 0x0004440501007387 */ /* 0x000fe80000100800 */
[----:B------:R-:W-:Y:S04]  /*4cb0*/  STL [R1+0x440], R3 ;  /* 0x0004400301007387 */ /* 0x000fe80000100800 */
[----:B------:R4:W-:Y:S04]  /*4cc0*/  STL [R1+0x43c], R2 ;  /* 0x00043c0201007387 */ /* 0x0009e80000100800 */
[----:B------:R0:W-:Y:S01]  /*4cd0*/  STL [R1+0x438], R0 ;  /* 0x0004380001007387 */ /* 0x0001e20000100800 */
[----:B---3--:R-:W-:-:S06]  /*4ce0*/  WARPGROUP.ARRIVE ;  /* 0x00000000000079c5 */ /* 0x008fcc0000000000 */
[----:B------:R-:W-:Y:S03]  /*4cf0*/  HGMMA.64x192x16.F32 R24, gdesc[UR8], R24, gsb0 ;  /* 0x02e00000081879f0 */ /* 0x000fe60008000818 */
[----:B------:R-:W-:Y:S02]  /*4d00*/  WARPGROUP.DEPBAR.LE gsb0, 0x0 ;  /* 0x00008000000079c5 */ /* 0x000fe40000010000 */
[----:B------:R-:W-:Y:S01]  /*4d10*/  WARPGROUP.ARRIVE ;  /* 0x00000000000079c5 */ /* 0x000fe20000000000 */
[----:B------:R-:W-:Y:S01]  /*4d20*/  STL.64 [R1+0x180], R24 ;  /* 0x0001801801007387 */ /* 0x000fe20000100a00 */
[----:B----4-:R-:W-:Y:S02]  /*4d30*/  IMAD.MOV.U32 R2, RZ, RZ, R118 ;  /* 0x000000ffff027224 */ /* 0x010fe400078e0076 */
[----:B0-----:R-:W-:Y:S01]  /*4d40*/  IMAD.MOV.U32 R0, RZ, RZ, R119 ;  /* 0x000000ffff007224 */ /* 0x001fe200078e0077 */
[----:B------:R-:W-:Y:S10]  /*4d50*/  STL.64 [R1+0x188], R26 ;  /* 0x0001881a01007387 */ /* 0x000ff40000100a00 */
[----:B------:R-:W-:Y:S01]  /*4d60*/  HGMMA.64x192x16.F32 R120, gdesc[UR12], R120, gsb0 ;  /* 0x02e000000c7879f0 */ /* 0x000fe20008000878 */
[----:B-12---:R-:W-:Y:S01]  /*4d70*/  IMAD.MOV.U32 R4, RZ, RZ, R116 ;  /* 0x000000ffff047224 */ /* 0x006fe200078e0074 */
        /* <DEDUP_REMOVED lines=110> */
[----:B------:R-:W-:-:S03]  /*5460*/  WARPGROUP.DEPBAR.LE gsb0, 0x0 ;  /* 0x00008000000079c5 */ /* 0x000fc60000010000 */
[----:B------:R-:W2:Y:S04]  /*5470*/  LDL.LU.64 R28, [R1+0x768] ;  /* 0x00076800011c7983 */ /* 0x000ea80000300a00 */
[----:B------:R-:W2:Y:S04]  /*5480*/  LDL.LU.64 R26, [R1+0x760] ;  /* 0x00076000011a7983 */ /* 0x000ea80000300a00 */
[----:B------:R-:W2:Y:S04]  /*5490*/  LDL.LU.64 R24, [R1+0x758] ;  /* 0x0007580001187983 */ /* 0x000ea80000300a00 */
        /* <DEDUP_REMOVED lines=48> */
[----:B0-----:R-:W3:Y:S04]  /*57a0*/  LDL.LU R120, [R1+0x180] ;  /* 0x0001800001787983 */ /* 0x001ee80000300800 */
[----:B------:R-:W3:Y:S04]  /*57b0*/  LDL.LU R121, [R1+0x184] ;  /* 0x0001840001797983 */ /* 0x000ee80000300800 */
[----:B------:R-:W4:Y:S04]  /*57c0*/  LDL.LU R122, [R1+0x188] ;  /* 0x00018800017a7983 */ /* 0x000f280000300800 */
[----:B------:R-:W4:Y:S04]  /*57d0*/  LDL.LU R123, [R1+0x18c] ;  /* 0x00018c00017b7983 */ /* 0x000f280000300800 */
[----:B------:R-:W2:Y:S04]  /*57e0*/  LDL.LU R124, [R1+0x190] ;  /* 0x00019000017c7983 */ /* 0x000ea80000300800 */
[----:B------:R-:W2:Y:S04]  /*57f0*/  LDL.LU R125, [R1+0x194] ;  /* 0x00019400017d7983 */ /* 0x000ea80000300800 */
[----:B------:R-:W3:Y:S04]  /*5800*/  LDL.LU R126, [R1+0x198] ;  /* 0x00019800017e7983 */ /* 0x000ee80000300800 */
        /* <DEDUP_REMOVED lines=45> */
[----:B------:R-:W2:Y:S01]  /*5ae0*/  LDL.LU R172, [R1+0x250] ;  /* 0x0002500001ac7983 */ /* 0x000ea20000300800 */
[----:B------:R-:W-:-:S02]  /*5af0*/  IMAD.MOV.U32 R214, RZ, RZ, R2 ;  /* 0x000000ffffd67224 */ /* 0x000fc400078e0002 */
[----:B------:R-:W-:Y:S02]  /*5b00*/  IMAD.MOV.U32 R215, RZ, RZ, R0 ;  /* 0x000000ffffd77224 */ /* 0x000fe400078e0000 */
        /* <DEDUP_REMOVED lines=60> */
[----:B------:R-:W-:-:S03]  /*5ed0*/  IMAD.MOV.U32 R173, RZ, RZ, R235 ;  /* 0x000000ffffad7224 */ /* 0x000fc600078e00eb */
[----:B------:R-:W-:Y:S04]  /*5ee0*/  STL.64 [R1+0x6b0], R174 ;  /* 0x0006b0ae01007387 */ /* 0x000fe80000100a00 */
[----:B--2---:R-:W-:Y:S04]  /*5ef0*/  STL.64 [R1+0x6a8], R172 ;  /* 0x0006a8ac01007387 */ /* 0x004fe80000100a00 */
[----:B----4-:R-:W-:Y:S04]  /*5f00*/  STL.64 [R1+0x6a0], R170 ;  /* 0x0006a0aa01007387 */ /* 0x010fe80000100a00 */
[----:B---3--:R-:W-:Y:S04]  /*5f10*/  STL.64 [R1+0x698], R168 ;  /* 0x000698a801007387 */ /* 0x008fe80000100a00 */
        /* <DEDUP_REMOVED lines=24> */
[----:B0-----:R-:W2:Y:S04]  /*60a0*/  LDL.LU.64 R120, [R1] ;  /* 0x0000000001787983 */ /* 0x001ea80000300a00 */
        /* <DEDUP_REMOVED lines=48> */
[----:B------:R-:W-:Y:S01]  /*63b0*/  WARPGROUP.ARRIVE ;  /* 0x00000000000079c5 */ /* 0x000fe20000000000 */
[----:B------:R-:W-:-:S07]  /*63c0*/  UMOV UR13, 0x80000020 ;  /* 0x80000020000d7882 */ /* 0x000fce0000000000 */
[----:B------:R-:W-:Y:S01]  /*63d0*/  HGMMA.64x192x16.F32 R24, gdesc[UR12], R24, gsb0 ;  /* 0x02e000000c1879f0 */ /* 0x000fe20008000818 */
[----:B------:R-:W-:Y:S01]  /*63e0*/  UMOV UR14, UR10 ;  /* 0x0000000a000e7c82 */ /* 0x000fe20008000000 */
[----:B------:R-:W-:Y:S01]  /*63f0*/  UMOV UR15, UR11 ;  /* 0x0000000b000f7c82 */ /* 0x000fe20008000000 */
[----:B------:R-:W-:Y:S02]  /*6400*/  WARPGROUP.DEPBAR.LE gsb0, 0x0 ;  /* 0x00008000000079c5 */ /* 0x000fe40000010000 */
[----:B--2---:R-:W-:-:S15]  /*6410*/  WARPGROUP.ARRIVE ;  /* 0x00000000000079c5 */ /* 0x004fde0000000000 */
[----:B------:R-:W-:Y:S03]  /*6420*/  HGMMA.64x192x16.F32 R120, gdesc[UR12], R120, gsb0 ;  /* 0x02e000000c7879f0 */ /* 0x000fe60008000878 */
        /* <DEDUP_REMOVED lines=463> */
[----:B------:R-:W-:Y:S01]  /*8120*/  BPT.TRAP 0x1 ;  /* 0x000000040000795c */ /* 0x000fe20000300000 */
.L_x_23:
[----:B------:R-:W-:Y:S02]  /*8130*/  UISETP.GT.U32.AND UP0, UPT, UR40, 0x1, UPT ;  /* 0x000000012800788c */ /* 0x000fe4000bf04070 */
[----:B------:R-:W-:-:S04]  /*8140*/  ULEA UR8, UR7, UR44, 0x3 ;  /* 0x0000002c07087291 */ /* 0x000fc8000f8e183f */
[----:B------:R-:W-:Y:S01]  /*8150*/  UIADD3 UR8, UR8, 0x28, URZ ;  /* 0x0000002808087890 */ /* 0x000fe2000fffe03f */
[----:B------:R-:W-:-:S03]  /*8160*/  PLOP3.LUT P1, PT, PT, PT, UP0, 0x80, 0x0 ;  /* 0x000000000000781c */ /* 0x000fc60003f2f008 */
[----:B------:R-:W-:-:S09]  /*8170*/  UPRMT UR8, URZ, 0x654, UR8 ;  /* 0x000006543f087896 */ /* 0x000fd20008000008 */
[----:B------:R-:W-:Y:S01]  /*8180*/  SYNCS.ARRIVE.TRANS64.RED.A1T0 RZ, [UR8], RZ ;  /* 0x000000ffffff79a7 */ /* 0x000fe20008100408 */
[----:B------:R-:W-:Y:S05]  /*8190*/  @P1 BRA `(.L_x_24) ;  /* 0x0000000000041947 */ /* 0x000fea0003800000 */
[----:B------:R-:W-:Y:S01]  /*81a0*/  BPT.TRAP 0x1 ;  /* 0x000000040000795c */ /* 0x000fe20000300000 */
.L_x_24:
[----:B------:R-:W-:Y:S01]  /*81b0*/  UIADD3 UR6, UR6, 0x1, URZ ;  /* 0x0000000106067890 */ /* 0x000fe2000fffe03f */
[C---:B-----5:R-:W-:Y:S01]  /*81c0*/  ISETP.GT.AND P1, PT, R0.reuse, 0x1, PT ;  /* 0x000000010000780c */ /* 0x060fe20003f24270 */
[----:B------:R-:W-:Y:S01]  /*81d0*/  UIADD3 UR7, UR7, 0x1, URZ ;  /* 0x0000000107077890 */ /* 0x000fe2000fffe03f */
[----:B------:R-:W-:Y:S01]  /*81e0*/  VIADD R0, R0, 0xffffffff ;  /* 0xffffffff00007836 */ /* 0x000fe20000000000 */
[----:B------:R-:W-:Y:S02]  /*81f0*/  UISETP.NE.AND UP0, UPT, UR6, 0x5, UPT ;  /* 0x000000050600788c */ /* 0x000fe4000bf05270 */
[----:B------:R-:W-:Y:S02]  /*8200*/  UISETP.NE.AND UP1, UPT, UR7, 0x5, UPT ;  /* 0x000000050700788c */ /* 0x000fe4000bf25270 */
[----:B------:R-:W-:Y:S02]  /*8210*/  USEL UR8, URZ, 0x1, UP0 ;  /* 0x000000013f087887 */ /* 0x000fe40008000000 */
[----:B------:R-:W-:-:S02]  /*8220*/  USEL UR6, UR6, URZ, UP0 ;  /* 0x0000003f06067287 */ /* 0x000fc40008000000 */
[----:B------:R-:W-:Y:S02]  /*8230*/  USEL UR7, UR7, URZ, UP1 ;  /* 0x0000003f07077287 */ /* 0x000fe40008800000 */
[----:B------:R-:W-:Y:S01]  /*8240*/  LOP3.LUT R3, R3, UR8, RZ, 0x3c, !PT ;  /* 0x0000000803037c12 */ /* 0x000fe2000f8e3cff */
[----:B------:R-:W-:Y:S09]  /*8250*/  @P1 BRA `(.L_x_25) ;  /* 0xffffffc000b41947 */ /* 0x000ff2000383ffff */
.L_x_18:
[----:B------:R-:W1:Y:S02]  /*8260*/  LDC R0, c[0x0][0x28c] ;  /* 0x0000a300ff007b82 */ /* 0x000e640000000800 */
[----:B-1----:R-:W-:-:S13]  /*8270*/  ISETP.GE.AND P1, PT, R0, 0x1, PT ;  /* 0x000000010000780c */ /* 0x002fda0003f26270 */
[----:B------:R-:W-:Y:S05]  /*8280*/  @!P1 BRA `(.L_x_26) ;  /* 0x0000000000389947 */ /* 0x000fea0003800000 */
[----:B------:R-:W-:Y:S05]  /*8290*/  @!P0 BRA `(.L_x_27) ;  /* 0x0000000000048947 */ /* 0x000fea0003800000 */
[----:B------:R-:W-:Y:S01]  /*82a0*/  BPT.TRAP 0x1 ;  /* 0x000000040000795c */ /* 0x000fe20000300000 */
.L_x_27:
[----:B-----5:R-:W-:Y:S01]  /*82b0*/  VIADD R0, R5, UR39 ;  /* 0x0000002705007c36 */ /* 0x020fe20008000000 */
[----:B------:R-:W-:-:S03]  /*82c0*/  UISETP.GT.U32.AND UP0, UPT, UR40, 0x1, UPT ;  /* 0x000000012800788c */ /* 0x000fc6000bf04070 */
[----:B------:R-:W-:-:S03]  /*82d0*/  IMAD.WIDE.U32 R4, R0, -0x33333333, RZ ;  /* 0xcccccccd00047825 */ /* 0x000fc600078e00ff */
[----:B------:R-:W-:Y:S02]  /*82e0*/  PLOP3.LUT P0, PT, PT, PT, UP0, 0x80, 0x0 ;  /* 0x000000000000781c */ /* 0x000fe40003f0f008 */
[----:B------:R-:W-:-:S05]  /*82f0*/  SHF.R.U32.HI R4, RZ, 0x2, R5 ;  /* 0x00000002ff047819 */ /* 0x000fca0000011605 */
[----:B------:R-:W-:-:S05]  /*8300*/  IMAD R0, R4, -0x5, R0 ;  /* 0xfffffffb04007824 */ /* 0x000fca00078e0200 */
[----:B------:R-:W-:-:S05]  /*8310*/  LEA R0, R0, UR44, 0x3 ;  /* 0x0000002c00007c11 */ /* 0x000fca000f8e18ff */
[----:B------:R-:W-:-:S05]  /*8320*/  VIADD R0, R0, 0x28 ;  /* 0x0000002800007836 */ /* 0x000fca0000000000 */
[----:B------:R-:W-:-:S04]  /*8330*/  PRMT R0, RZ, 0x654, R0 ;  /* 0x00000654ff007816 */ /* 0x000fc80000000000 */
[----:B------:R1:W-:Y:S01]  /*8340*/  SYNCS.ARRIVE.TRANS64.RED.A1T0 RZ, [R0+URZ], RZ ;  /* 0x000000ff00ff79a7 */ /* 0x0003e2000810043f */
[----:B------:R-:W-:Y:S05]  /*8350*/  @P0 BRA `(.L_x_26) ;  /* 0x0000000000040947 */ /* 0x000fea0003800000 */
[----:B------:R-:W-:Y:S01]  /*8360*/  BPT.TRAP 0x1 ;  /* 0x000000040000795c */ /* 0x000fe20000300000 */
.L_x_26:
[----:B-----5:R-:W2:Y:S01]  /*8370*/  S2R R5, SR_TID.X ;  /* 0x0000000000057919 */ /* 0x020ea20000002100 */
[----:B------:R-:W-:Y:S02]  /*8380*/  UIMAD UR42, UR42, 0x180, URZ ;  /* 0x000001802a2a78a4 */ /* 0x000fe4000f8e023f */
[----:B------:R-:W-:Y:S01]  /*8390*/  USHF.R.S32.HI UR10, URZ, 0x1f, UR45 ;  /* 0x0000001f3f0a7899 */ /* 0x000fe2000801142d */
[----:B-1----:R-:W1:Y:S01]  /*83a0*/  S2R R0, SR_TID.X ;  /* 0x0000000000007919 */ /* 0x002e620000002100 */
[----:B------:R-:W-:Y:S01]  /*83b0*/  ULDC.64 UR8, c[0x0][0x5d0] ;  /* 0x0001740000087ab9 */ /* 0x000fe20000000a00 */
[----:B------:R-:W-:Y:S01]  /*83c0*/  UIMAD.WIDE UR6, UR41, 0x100, URZ ;  /* 0x00000100290678a5 */ /* 0x000fe2000f8e023f */
[----:B------:R-:W-:Y:S01]  /*83d0*/  IMAD.U32 R10, RZ, RZ, UR42 ;  /* 0x0000002aff0a7e24 */ /* 0x000fe2000f8e00ff */
[----:B------:R-:W-:Y:S02]  /*83e0*/  UIMAD UR4, UR10, UR8, URZ ;  /* 0x000000080a0472a4 */ /* 0x000fe4000f8e023f */
[----:B------:R-:W-:Y:S01]  /*83f0*/  IMAD.U32 R6, RZ, RZ, UR8 ;  /* 0x00000008ff067e24 */ /* 0x000fe2000f8e00ff */
[----:B------:R-:W-:-:S02]  /*8400*/  USHF.L.U32 UR41, UR41, 0x8, URZ ;  /* 0x0000000829297899 */ /* 0x000fc4000800063f */
[----:B------:R-:W-:Y:S01]  /*8410*/  UIMAD UR4, UR45, UR9, UR4 ;  /* 0x000000092d0472a4 */ /* 0x000fe2000f8e0204 */
[----:B------:R-:W-:Y:S01]  /*8420*/  ULDC UR8, c[0x0][0x284] ;  /* 0x0000a10000087ab9 */ /* 0x000fe20000000800 */
[----:B------:R-:W-:Y:S02]  /*8430*/  UIADD3 UR39, UR43, UR39, URZ ;  /* 0x000000272b277290 */ /* 0x000fe4000fffe03f */
[----:B------:R-:W-:Y:S02]  /*8440*/  UISETP.GE.U32.AND UP2, UPT, UR43, 0x5, UPT ;  /* 0x000000052b00788c */ /* 0x000fe4000bf46070 */
[----:B------:R-:W-:-:S04]  /*8450*/  UISETP.GT.U32.AND UP1, UPT, UR39, 0x4, UPT ;  /* 0x000000042700788c */ /* 0x000fc8000bf24070 */
[----:B------:R-:W-:Y:S01]  /*8460*/  UISETP.LT.U32.AND UP1, UPT, UR43, 0x5, UP1 ;  /* 0x000000052b00788c */ /* 0x000fe20008f21070 */
[C---:B--2---:R-:W-:Y:S01]  /*8470*/  IMAD.SHL.U32 R11, R5.reuse, 0x2, RZ ;  /* 0x00000002050b7824 */ /* 0x044fe200078e00ff */
[----:B------:R-:W-:Y:S02]  /*8480*/  LOP3.LUT R4, R5, 0x60, RZ, 0xc0, !PT ;  /* 0x0000006005047812 */ /* 0x000fe400078ec0ff */
[----:B-1----:R-:W-:Y:S02]  /*8490*/  SHF.R.U32.HI R3, RZ, 0x7, R0 ;  /* 0x00000007ff037819 */ /* 0x002fe40000011600 */
[----:B------:R-:W-:Y:S02]  /*84a0*/  LOP3.LUT R10, R10, 0x6, R11, 0xf8, !PT ;  /* 0x000000060a0a7812 */ /* 0x000fe400078ef80b */
[----:B------:R-:W-:Y:S02]  /*84b0*/  LOP3.LUT R3, R3, 0x1, RZ, 0xc0, !PT ;  /* 0x0000000103037812 */ /* 0x000fe400078ec0ff */
[----:B------:R-:W-:-:S02]  /*84c0*/  SHF.R.U32.HI R0, RZ, 0x2, R5 ;  /* 0x00000002ff007819 */ /* 0x000fc40000011605 */
[----:B------:R-:W-:Y:S01]  /*84d0*/  SHF.R.S32.HI R11, RZ, 0x1f, R10 ;  /* 0x0000001fff0b7819 */ /* 0x000fe2000001140a */
[----:B------:R-:W-:Y:S01]  /*84e0*/  IMAD.SHL.U32 R23, R3, 0x40, RZ ;  /* 0x0000004003177824 */ /* 0x000fe200078e00ff */
[----:B------:R-:W-:Y:S02]  /*84f0*/  LOP3.LUT R0, R0, 0x7, RZ, 0xc0, !PT ;  /* 0x0000000700007812 */ /* 0x000fe400078ec0ff */
[----:B------:R-:W-:Y:S01]  /*8500*/  SHF.R.U32.HI R4, RZ, 0x1, R4 ;  /* 0x00000001ff047819 */ /* 0x000fe20000011604 */
[----:B------:R-:W-:Y:S01]  /*8510*/  IMAD.WIDE.U32 R6, R6, UR45, R10 ;  /* 0x0000002d06067c25 */ /* 0x000fe2000f8e000a */
[--C-:B------:R-:W-:Y:S02]  /*8520*/  LOP3.LUT R23, R23, 0x40, R0.reuse, 0xe2, !PT ;  /* 0x0000004017177812 */ /* 0x100fe400078ee200 */
[----:B------:R-:W-:Y:S01]  /*8530*/  IADD3 R0, RZ, -R4, -R0 ;  /* 0x80000004ff007210 */ /* 0x000fe20007ffe800 */
[----:B------:R-:W-:Y:S01]  /*8540*/  VIADD R7, R7, UR4 ;  /* 0x0000000407077c36 */ /* 0x000fe20008000000 */
[----:B------:R-:W-:Y:S01]  /*8550*/  ULDC UR4, c[0x0][0x288] ;  /* 0x0000a20000047ab9 */ /* 0x000fe20000000800 */
[----:B------:R-:W-:Y:S01]  /*8560*/  LOP3.LUT R23, R23, UR6, R4, 0xfe, !PT ;  /* 0x0000000617177c12 */ /* 0x000fe2000f8efe04 */
[----:B------:R-:W-:Y:S01]  /*8570*/  UISETP.GE.AND UP0, UPT, UR42, UR4, UPT ;  /* 0x000000042a00728c */ /* 0x000fe2000bf06270 */
[----:B------:R-:W-:-:S02]  /*8580*/  IMAD R0, R3, -0x40, R0 ;  /* 0xffffffc003007824 */ /* 0x000fc400078e0200 */
[----:B------:R-:W-:Y:S01]  /*8590*/  IMAD.U32 R3, RZ, RZ, UR8 ;  /* 0x00000008ff037e24 */ /* 0x000fe2000f8e00ff */
[----:B------:R-:W-:Y:S01]  /*85a0*/  UISETP.GE.OR UP0, UPT, UR41, UR8, UP0 ;  /* 0x000000082900728c */ /* 0x000fe20008706670 */
[----:B------:R-:W-:Y:S01]  /*85b0*/  IMAD.MOV.U32 R4, RZ, RZ, -0x2 ;  /* 0xfffffffeff047424 */ /* 0x000fe200078e00ff */
[----:B------:R-:W-:Y:S02]  /*85c0*/  USEL UR8, URZ, 0x1, !UP1 ;  /* 0x000000013f087887 */ /* 0x000fe4000c800000 */
[----:B------:R-:W-:Y:S01]  /*85d0*/  IADD3 R0, R3, -UR41, R0 ;  /* 0x8000002903007c10 */ /* 0x000fe2000fffe000 */
[----:B------:R-:W-:Y:S01]  /*85e0*/  UMOV UR41, 0xffffffff ;  /* 0xffffffff00297882 */ /* 0x000fe20000000000 */
[----:B------:R-:W-:Y:S01]  /*85f0*/  LOP3.LUT R3, R5, 0x3, RZ, 0xc0, !PT ;  /* 0x0000000305037812 */ /* 0x000fe200078ec0ff */
[----:B------:R-:W-:Y:S01]  /*8600*/  ULOP3.LUT UR38, UR38, UR8, URZ, 0x3c, !UPT ;  /* 0x0000000826267292 */ /* 0x000fe2000f8e3c3f */
[----:B------:R-:W-:-:S03]  /*8610*/  PLOP3.LUT P0, PT, PT, PT, UP0, 0x80, 0x0 ;  /* 0x000000000000781c */ /* 0x000fc60003f0f008 */
[----:B------:R-:W-:Y:S01]  /*8620*/  IMAD R3, R3, R4, UR4 ;  /* 0x0000000403037e24 */ /* 0x000fe2000f8e0204 */
[----:B------:R-:W-:-:S03]  /*8630*/  UIMAD.WIDE.U32 UR4, UR39, -0x33333333, URZ ;  /* 0xcccccccd270478a5 */ /* 0x000fc6000f8e003f */
[----:B------:R-:W-:Y:S01]  /*8640*/  VIADD R3, R3, -UR42 ;  /* 0x8000002a03037c36 */ /* 0x000fe20008000000 */
[----:B------:R-:W-:-:S04]  /*8650*/  USHF.R.U32.HI UR4, URZ, 0x2, UR5 ;  /* 0x000000023f047899 */ /* 0x000fc80008011605 */
[----:B------:R-:W-:Y:S02]  /*8660*/  UIMAD UR39, UR4, -0x5, UR39 ;  /* 0xfffffffb042778a4 */ /* 0x000fe4000f8e0227 */
[----:B------:R-:W-:Y:S01]  /*8670*/  @UP2 ULOP3.LUT UR38, UR38, 0x1, UR4, 0x78, !UPT ;  /* 0x0000000126262892 */ /* 0x000fe2000f8e7804 */
[----:B------:R-:W-:Y:S11]  /*8680*/  @P0 BRA `(.L_x_28) ;  /* 0x0000019800540947 */ /* 0x000ff60003800000 */
[----:B------:R-:W-:Y:S01]  /*8690*/  FSETP.NEU.AND P0, PT, R16, RZ, PT ;  /* 0x000000ff1000720b */ /* 0x000fe20003f0d000 */
[----:B------:R-:W-:Y:S01]  /*86a0*/  ULDC.64 UR8, c[0x0][0x5c8] ;  /* 0x0001720000087ab9 */ /* 0x000fe20000000a00 */
[----:B------:R-:W-:Y:S01]  /*86b0*/  ISETP.GT.AND P5, PT, R3, RZ, PT ;  /* 0x000000ff0300720c */ /* 0x000fe20003fa4270 */
[----:B------:R-:W-:Y:S01]  /*86c0*/  UIMAD UR4, UR7, UR8, URZ ;  /* 0x00000008070472a4 */ /* 0x000fe2000f8e023f */
[----:B------:R-:W-:Y:S01]  /*86d0*/  IMAD.U32 R14, RZ, RZ, UR9 ;  /* 0x00000009ff0e7e24 */ /* 0x000fe2000f8e00ff */
[----:B------:R-:W-:Y:S01]  /*86e0*/  BSSY B0, `(.L_x_28) ;  /* 0x000198f000007945 */ /* 0x000fe20003800000 */
[----:B------:R-:W-:Y:S01]  /*86f0*/  IMAD.WIDE.U32 R6, R23, UR8, R6 ;  /* 0x0000000817067c25 */ /* 0x000fe2000f8e0006 */
[----:B------:R-:W-:-:S03]  /*8700*/  ISETP.GT.AND P1, PT, R0, RZ, P5 ;  /* 0x000000ff0000720c */ /* 0x000fc60002f24270 */
[----:B------:R-:W-:-:S04]  /*8710*/  IMAD R14, R23, R14, UR4 ;  /* 0x00000004170e7e24 */ /* 0x000fc8000f8e020e */
[----:B------:R-:W-:Y:S01]  /*8720*/  IMAD.IADD R14, R7, 0x1, R14 ;  /* 0x00000001070e7824 */ /* 0x000fe200078e020e */
[----:B------:R-:W-:Y:S06]  /*8730*/  @!P0 BRA `(.L_x_29) ;  /* 0x0000011800cc8947 */ /* 0x000fec0003800000 */
[----:B------:R-:W1:Y:S01]  /*8740*/  LDC.64 R8, c[0x0][0x5b0] ;  /* 0x00016c00ff087b82 */ /* 0x000e620000000a00 */
[----:B------:R-:W2:Y:S07]  /*8750*/  LDL.LU R15, [R1+0x180] ;  /* 0x00018000010f7983 */ /* 0x000eae0000300800 */
[----:B0-----:R-:W0:Y:S08]  /*8760*/  LDC.64 R216, c[0x0][0x5b8] ;  /* 0x00016e00ffd87b82 */ /* 0x001e300000000a00 */
[----:B------:R-:W3:Y:S01]  /*8770*/  LDC.64 R18, c[0x0][0x5a8] ;  /* 0x00016a00ff127b82 */ /* 0x000ee20000000a00 */
[----:B-1----:R-:W-:Y:S01]  /*8780*/  R2UR UR4, R8 ;  /* 0x00000000080472ca */ /* 0x002fe200000e0000 */
[----:B0-----:R-:W-:-:S02]  /*8790*/  IMAD R224, R216, UR10, RZ ;  /* 0x0000000ad8e07c24 */ /* 0x001fc4000f8e02ff */
[----:B------:R-:W-:-:S10]  /*87a0*/  IMAD.WIDE.U32 R218, R216, UR45, R10 ;  /* 0x0000002dd8da7c25 */ /* 0x000fd4000f8e000a */
[----:B------:R-:W-:Y:S01]  /*87b0*/  UIMAD UR4, UR7, UR4, URZ ;  /* 0x00000004070472a4 */ /* 0x000fe2000f8e023f */
[----:B------:R-:W-:Y:S02]  /*87c0*/  IMAD R224, R217, UR45, R224 ;  /* 0x0000002dd9e07c24 */ /* 0x000fe4000f8e02e0 */
[----:B------:R-:W-:Y:S02]  /*87d0*/  IMAD.MOV.U32 R20, RZ, RZ, R218 ;  /* 0x000000ffff147224 */ /* 0x000fe400078e00da */
[----:B------:R-:W-:Y:S02]  /*87e0*/  IMAD.IADD R21, R219, 0x1, R224 ;  /* 0x00000001db157824 */ /* 0x000fe400078e02e0 */
[C---:B------:R-:W-:Y:S01]  /*87f0*/  IMAD R222, R23.reuse, R9, UR4 ;  /* 0x0000000417de7e24 */ /* 0x040fe2000f8e0209 */
[----:B------:R-:W-:Y:S01]  /*8800*/  ULDC.64 UR4, c[0x0][0x5c0] ;  /* 0x0001700000047ab9 */ /* 0x000fe20000000a00 */
[----:B------:R-:W-:-:S04]  /*8810*/  IMAD.WIDE.U32 R4, R23, R8, R20 ;  /* 0x0000000817047225 */ /* 0x000fc800078e0014 */
[----:B------:R-:W-:Y:S01]  /*8820*/  IMAD.IADD R5, R5, 0x1, R222 ;  /* 0x0000000105057824 */ /* 0x000fe200078e02de */
[----:B---3--:R-:W-:-:S04]  /*8830*/  LEA R12, P0, R4, R18, 0x1 ;  /* 0x00000012040c7211 */ /* 0x008fc800078008ff */
[----:B------:R-:W-:-:S05]  /*8840*/  LEA.HI.X R13, R4, R19, R5, 0x1, P0 ;  /* 0x00000013040d7211 */ /* 0x000fca00000f0c05 */
[----:B------:R-:W3:Y:S01]  /*8850*/  @P1 LDG.E.LTC128B.U16 R217, desc[UR36][R12.64] ;  /* 0x000000240cd91981 */ /* 0x000ee2000c1e1520 */
[----:B------:R-:W-:Y:S01]  /*8860*/  ISETP.GT.AND P3, PT, R3, 0x1, PT ;  /* 0x000000010300780c */ /* 0x000fe20003f64270 */
[----:B------:R-:W-:Y:S01]  /*8870*/  BSSY B1, `(.L_x_30) ;  /* 0x0000013000017945 */ /* 0x000fe20003800000 */
[----:B------:R-:W-:-:S11]  /*8880*/  LOP3.LUT R17, R17, 0xfffffffd, RZ, 0xc0, !PT ;  /* 0xfffffffd11117812 */ /* 0x000fd600078ec0ff */
[----:B------:R-:W-:Y:S01]  /*8890*/  @P3 LOP3.LUT R17, R17, 0x2, RZ, 0xfc, !PT ;  /* 0x0000000211113812 */ /* 0x000fe200078efcff */
[----:B---3--:R-:W-:-:S05]  /*88a0*/  HADD2.F32 R4, -RZ, R217.H0_H0 ;  /* 0x200000d9ff047230 */ /* 0x008fca0000004100 */
[----:B------:R-:W-:-:S04]  /*88b0*/  FMUL R4, R4, R16 ;  /* 0x0000001004047220 */ /* 0x000fc80000400000 */
[----:B--2---:R-:W-:Y:S01]  /*88c0*/  FFMA R7, R15, R2, R4 ;  /* 0x000000020f077223 */ /* 0x004fe20000000004 */
[----:B------:R-:W-:-:S04]  /*88d0*/  LEA R4, P0, R6, UR4, 0x1 ;  /* 0x0000000406047c11 */ /* 0x000fc8000f8008ff */
[----:B------:R-:W-:Y:S02]  /*88e0*/  LEA.HI.X R5, R6, UR5, R14, 0x1, P0 ;  /* 0x0000000506057c11 */ /* 0x000fe400080f0c0e */
[----:B------:R-:W-:-:S05]  /*88f0*/  F2FP.F16.F32.PACK_AB R6, RZ, R7 ;  /* 0x00000007ff06723e */ /* 0x000fca00000000ff */
[----:B------:R0:W-:Y:S02]  /*8900*/  @P1 STG.E.U16 desc[UR36][R4.64], R6 ;  /* 0x0000000604001986 */ /* 0x0001e4000c101524 */
[----:B0-----:R-:W-:-:S04]  /*8910*/  IMAD.WIDE.U32 R6, R23, R8, R10 ;  /* 0x0000000817067225 */ /* 0x001fc800078e000a */
[----:B------:R-:W-:Y:S02]  /*8920*/  IMAD.IADD R7, R222, 0x1, R7 ;  /* 0x00000001de077824 */ /* 0x000fe400078e0207 */
[----:B------:R-:W-:-:S04]  /*8930*/  IMAD.WIDE.U32 R6, R216, UR45, R6 ;  /* 0x0000002dd8067c25 */ /* 0x000fc8000f8e0006 */
[----:B------:R-:W-:Y:S01]  /*8940*/  IMAD.IADD R7, R224, 0x1, R7 ;  /* 0x00000001e0077824 */ /* 0x000fe200078e0207 */
[----:B------:R-:W-:-:S04]  /*8950*/  LEA R14, P0, R6, R18, 0x1 ;  /* 0x00000012060e7211 */ /* 0x000fc800078008ff */
[----:B------:R-:W-:Y:S02]  /*8960*/  LEA.HI.X R15, R6, R19, R7, 0x1, P0 ;  /* 0x00000013060f7211 */ /* 0x000fe400000f0c07 */
[----:B------:R-:W-:-:S13]  /*8970*/  ISETP.GT.AND P0, PT, R0, RZ, P3 ;  /* 0x000000ff0000720c */ /* 0x000fda0001f04270 */
[----:B------:R-:W-:Y:S05]  /*8980*/  @!P0 BRA `(.L_x_31) ;  /* 0x0000000000048947 */ /* 0x000fea0003800000 */
[----:B------:R0:W5:Y:S02]  /*8990*/  LDG.E.LTC128B.U16 R217, desc[UR36][R14.64+0x2] ;  /* 0x000002240ed97981 */ /* 0x000164000c1e1520 */
.L_x_31:
[----:B------:R-:W-:Y:S05]  /*89a0*/  BSYNC B1 ;  /* 0x0000000000017941 */ /* 0x000fea0003800000 */
.L_x_30:
[----:B------:R-:W2:Y:S01]  /*89b0*/  LDL.LU R7, [R1+0x184] ;  /* 0x0001840001077983 */ /* 0x000ea20000300800 */
[----:B-----5:R-:W-:Y:S01]  /*89c0*/  HADD2.F32 R6, -RZ, R217.H0_H0 ;  /* 0x200000d9ff067230 */ /* 0x020fe20000004100 */
[C---:B------:R-:W-:Y:S01]  /*89d0*/  SHF.L.U64.HI R221, R8.reuse, 0x3, R9 ;  /* 0x0000000308dd7819 */ /* 0x040fe20000010209 */
[----:B------:R-:W-:Y:S01]  /*89e0*/  IMAD.SHL.U32 R220, R8, 0x8, RZ ;  /* 0x0000000808dc7824 */ /* 0x000fe200078e00ff */
[----:B------:R-:W3:Y:S02]  /*89f0*/  LDL.LU R223, [R1+0x188] ;  /* 0x0001880001df7983 */ /* 0x000ee40000300800 */
[----:B------:R-:W-:-:S04]  /*8a00*/  FMUL R6, R6, R16 ;  /* 0x0000001006067220 */ /* 0x000fc80000400000 */
[----:B--2---:R-:W-:-:S05]  /*8a10*/  FFMA R6, R7, R2, R6 ;  /* 0x0000000207067223 */ /* 0x004fca0000000006 */
[----:B------:R-:W-:-:S05]  /*8a20*/  F2FP.F16.F32.PACK_AB R6, RZ, R6 ;  /* 0x00000006ff06723e */ /* 0x000fca00000000ff */
[----:B------:R1:W-:Y:S01]  /*8a30*/  @P0 STG.E.U16 desc[UR36][R4.64+0x2], R6 ;  /* 0x0000020604000986 */ /* 0x0003e2000c101524 */
[----:B------:R-:W-:Y:S01]  /*8a40*/  ISETP.GT.AND P0, PT, R0, 0x8, P5 ;  /* 0x000000080000780c */ /* 0x000fe20002f04270 */
[----:B-1----:R-:W-:-:S04]  /*8a50*/  IMAD.WIDE.U32 R6, R23, R8, R220 ;  /* 0x0000000817067225 */ /* 0x002fc800078e00dc */
[----:B------:R-:W-:Y:S01]  /*8a60*/  IMAD.IADD R222, R222, 0x1, R7 ;  /* 0x00000001dede7824 */ /* 0x000fe200078e0207 */
[----:B------:R-:W-:-:S05]  /*8a70*/  IADD3 R7, P1, R218, R6, RZ ;  /* 0x00000006da077210 */ /* 0x000fca0007f3e0ff */
[----:B------:R-:W-:Y:S01]  /*8a80*/  IMAD.X R13, R222, 0x1, R21, P1 ;  /* 0x00000001de0d7824 */ /* 0x000fe200008e0615 */
[----:B------:R-:W-:-:S04]  /*8a90*/  LEA R12, P1, R7, R18, 0x1 ;  /* 0x00000012070c7211 */ /* 0x000fc800078208ff */
[----:B------:R-:W-:-:S05]  /*8aa0*/  LEA.HI.X R13, R7, R19, R13, 0x1, P1 ;  /* 0x00000013070d7211 */ /* 0x000fca00008f0c0d */
[----:B------:R1:W2:Y:S01]  /*8ab0*/  @P0 LDG.E.LTC128B.U16 R217, desc[UR36][R12.64] ;  /* 0x000000240cd90981 */ /* 0x0002a2000c1e1520 */
[----:B------:R-:W-:Y:S01]  /*8ac0*/  IADD3 R6, P1, R10, R6, RZ ;  /* 0x000000060a067210 */ /* 0x000fe20007f3e0ff */
[----:B------:R-:W-:Y:S04]  /*8ad0*/  BSSY B1, `(.L_x_32) ;  /* 0x0000016000017945 */ /* 0x000fe80003800000 */
[----:B------:R-:W-:Y:S02]  /*8ae0*/  IMAD.X R7, R11, 0x1, R222, P1 ;  /* 0x000000010b077824 */ /* 0x000fe400008e06de */
[----:B------:R-:W-:Y:S02]  /*8af0*/  IMAD.U32 R222, RZ, RZ, UR9 ;  /* 0x00000009ffde7e24 */ /* 0x000fe4000f8e00ff */
[----:B------:R-:W-:-:S04]  /*8b00*/  IMAD.WIDE.U32 R6, R216, UR45, R6 ;  /* 0x0000002dd8067c25 */ /* 0x000fc8000f8e0006 */
[----:B------:R-:W-:Y:S01]  /*8b10*/  IMAD.IADD R7, R224, 0x1, R7 ;  /* 0x00000001e0077824 */ /* 0x000fe200078e0207 */
[----:B-1----:R-:W-:-:S04]  /*8b20*/  LEA R12, P1, R6, R18, 0x1 ;  /* 0x00000012060c7211 */ /* 0x002fc800078208ff */
[----:B------:R-:W-:Y:S01]  /*8b30*/  LEA.HI.X R13, R6, R19, R7, 0x1, P1 ;  /* 0x00000013060d7211 */ /* 0x000fe200008f0c07 */
[----:B------:R-:W-:Y:S01]  /*8b40*/  IMAD.U32 R6, RZ, RZ, UR8 ;  /* 0x00000008ff067e24 */ /* 0x000fe2000f8e00ff */
[----:B------:R-:W-:-:S03]  /*8b50*/  ISETP.GT.AND P1, PT, R0, 0x8, P3 ;  /* 0x000000080000780c */ /* 0x000fc60001f24270 */
[----:B------:R-:W-:-:S05]  /*8b60*/  IMAD.SHL.U32 R229, R6, 0x10, RZ ;  /* 0x0000001006e57824 */ /* 0x000fca00078e00ff */
[----:B------:R-:W-:Y:S01]  /*8b70*/  IADD3 R6, P2, R229, R4, RZ ;  /* 0x00000004e5067210 */ /* 0x000fe20007f5e0ff */
[----:B--2---:R-:W-:-:S05]  /*8b80*/  HADD2.F32 R7, -RZ, R217.H0_H0 ;  /* 0x200000d9ff077230 */ /* 0x004fca0000004100 */
[----:B------:R-:W-:-:S04]  /*8b90*/  FMUL R7, R7, R16 ;  /* 0x0000001007077220 */ /* 0x000fc80000400000 */
[----:B---3--:R-:W-:Y:S01]  /*8ba0*/  FFMA R7, R223, R2, R7 ;  /* 0x00000002df077223 */ /* 0x008fe20000000007 */
[----:B------:R-:W-:-:S04]  /*8bb0*/  IMAD.U32 R223, RZ, RZ, UR8 ;  /* 0x00000008ffdf7e24 */ /* 0x000fc8000f8e00ff */
[----:B------:R-:W-:Y:S02]  /*8bc0*/  F2FP.F16.F32.PACK_AB R7, RZ, R7 ;  /* 0x00000007ff07723e */ /* 0x000fe400000000ff */
[--C-:B------:R-:W-:Y:S02]  /*8bd0*/  SHF.L.U64.HI R228, R223, 0x4, R222.reuse ;  /* 0x00000004dfe47819 */ /* 0x100fe400000102de */
[----:B------:R-:W-:-:S03]  /*8be0*/  PRMT R222, R7, 0x7610, R222 ;  /* 0x0000761007de7816 */ /* 0x000fc600000000de */
[----:B------:R-:W-:-:S05]  /*8bf0*/  IMAD.X R7, R228, 0x1, R5, P2 ;  /* 0x00000001e4077824 */ /* 0x000fca00010e0605 */
[----:B------:R1:W-:Y:S01]  /*8c00*/  @P0 STG.E.U16 desc[UR36][R6.64], R222 ;  /* 0x000000de06000986 */ /* 0x0003e2000c101524 */
[----:B------:R-:W-:Y:S05]  /*8c10*/  @!P1 BRA `(.L_x_33) ;  /* 0x0000000000049947 */ /* 0x000fea0003800000 */
[----:B------:R2:W5:Y:S02]  /*8c20*/  LDG.E.LTC128B.U16 R217, desc[UR36][R12.64+0x2] ;  /* 0x000002240cd97981 */ /* 0x000564000c1e1520 */
.L_x_33:
[----:B------:R-:W-:Y:S05]  /*8c30*/  BSYNC B1 ;  /* 0x0000000000017941 */ /* 0x000fea0003800000 */
.L_x_32:
[----:B------:R-:W3:Y:S01]  /*8c40*/  LDL.LU R223, [R1+0x18c] ;  /* 0x00018c0001df7983 */ /* 0x000ee20000300800 */
[----:B-1---5:R-:W-:Y:S01]  /*8c50*/  HADD2.F32 R222, -RZ, R217.H0_H0 ;  /* 0x200000d9ffde7230 */ /* 0x022fe20000004100 */
[----:B------:R-:W-:Y:S01]  /*8c60*/  ISETP.GT.AND P3, PT, R3, 0x8, PT ;  /* 0x000000080300780c */ /* 0x000fe20003f64270 */
[----:B------:R-:W-:Y:S01]  /*8c70*/  BSSY B1, `(.L_x_34) ;  /* 0x000000a000017945 */ /* 0x000fe20003800000 */
[----:B------:R-:W-:Y:S02]  /*8c80*/  LOP3.LUT R17, R17, 0xfffffffb, RZ, 0xc0, !PT ;  /* 0xfffffffb11117812 */ /* 0x000fe400078ec0ff */
[----:B------:R-:W-:Y:S01]  /*8c90*/  FMUL R222, R222, R16 ;  /* 0x00000010dede7220 */ /* 0x000fe20000400000 */
[----:B------:R-:W-:-:S08]  /*8ca0*/  ISETP.GT.AND P0, PT, R0, RZ, P3 ;  /* 0x000000ff0000720c */ /* 0x000fd00001f04270 */
[----:B------:R-:W-:Y:S01]  /*8cb0*/  @P3 LOP3.LUT R17, R17, 0x4, RZ, 0xfc, !PT ;  /* 0x0000000411113812 */ /* 0x000fe200078efcff */
[----:B---3--:R-:W-:-:S05]  /*8cc0*/  FFMA R222, R223, R2, R222 ;  /* 0x00000002dfde7223 */ /* 0x008fca00000000de */
[----:B------:R-:W-:-:S05]  /*8cd0*/  F2FP.F16.F32.PACK_AB R222, RZ, R222 ;  /* 0x000000deffde723e */ /* 0x000fca00000000ff */
[----:B------:R1:W-:Y:S01]  /*8ce0*/  @P1 STG.E.U16 desc[UR36][R6.64+0x2], R222 ;  /* 0x000002de06001986 */ /* 0x0003e2000c101524 */
[----:B------:R-:W-:Y:S05]  /*8cf0*/  @!P0 BRA `(.L_x_35) ;  /* 0x0000000000048947 */ /* 0x000fea0003800000 */
[----:B------:R3:W5:Y:S02]  /*8d00*/  LDG.E.LTC128B.U16 R217, desc[UR36][R14.64+0x10] ;  /* 0x000010240ed97981 */ /* 0x000764000c1e1520 */
.L_x_35:
[----:B------:R-:W-:Y:S05]  /*8d10*/  BSYNC B1 ;  /* 0x0000000000017941 */ /* 0x000fea0003800000 */
.L_x_34:
[----:B------:R-:W4:Y:S01]  /*8d20*/  LDL.LU R223, [R1+0x190] ;  /* 0x0001900001df7983 */ /* 0x000f220000300800 */
[----:B-1---5:R-:W-:Y:S01]  /*8d30*/  HADD2.F32 R222, -RZ, R217.H0_H0 ;  /* 0x200000d9ffde7230 */ /* 0x022fe20000004100 */
[----:B------:R-:W-:Y:S01]  /*8d40*/  ISETP.GT.AND P2, PT, R3, 0x9, PT ;  /* 0x000000090300780c */ /* 0x000fe20003f44270 */
[----:B------:R-:W-:Y:S01]  /*8d50*/  BSSY B1, `(.L_x_36) ;  /* 0x000000a000017945 */ /* 0x000fe20003800000 */
[----:B------:R-:W-:Y:S02]  /*8d60*/  LOP3.LUT R17, R17, 0xfffffff7, RZ, 0xc0, !PT ;  /* 0xfffffff711117812 */ /* 0x000fe400078ec0ff */
[----:B------:R-:W-:Y:S01]  /*8d70*/  FMUL R222, R222, R16 ;  /* 0x00000010dede7220 */ /* 0x000fe20000400000 */
[----:B------:R-:W-:-:S08]  /*8d80*/  ISETP.GT.AND P1, PT, R0, RZ, P2 ;  /* 0x000000ff0000720c */ /* 0x000fd00001724270 */
[----:B------:R-:W-:Y:S01]  /*8d90*/  @P2 LOP3.LUT R17, R17, 0x8, RZ, 0xfc, !PT ;  /* 0x0000000811112812 */ /* 0x000fe200078efcff */
[----:B----4-:R-:W-:-:S05]  /*8da0*/  FFMA R222, R223, R2, R222 ;  /* 0x00000002dfde7223 */ /* 0x010fca00000000de */
[----:B------:R-:W-:-:S05]  /*8db0*/  F2FP.F16.F32.PACK_AB R222, RZ, R222 ;  /* 0x000000deffde723e */ /* 0x000fca00000000ff */
[----:B------:R1:W-:Y:S01]  /*8dc0*/  @P0 STG.E.U16 desc[UR36][R4.64+0x10], R222 ;  /* 0x000010de04000986 */ /* 0x0003e2000c101524 */
[----:B------:R-:W-:Y:S05]  /*8dd0*/  @!P1 BRA `(.L_x_37) ;  /* 0x0000000000049947 */ /* 0x000fea0003800000 */
[----:B------:R4:W5:Y:S02]  /*8de0*/  LDG.E.LTC128B.U16 R217, desc[UR36][R14.64+0x12] ;  /* 0x000012240ed97981 */ /* 0x000964000c1e1520 */
.L_x_37:
[----:B------:R-:W-:Y:S05]  /*8df0*/  BSYNC B1 ;  /* 0x0000000000017941 */ /* 0x000fea0003800000 */
.L_x_36:
[----:B------:R-:W2:Y:S01]  /*8e00*/  LDL.LU R223, [R1+0x194] ;  /* 0x0001940001df7983 */ /* 0x000ea20000300800 */
[----:B-1---5:R-:W-:Y:S01]  /*8e10*/  HADD2.F32 R222, -RZ, R217.H0_H0 ;  /* 0x200000d9ffde7230 */ /* 0x022fe20000004100 */
[----:B------:R-:W-:Y:S01]  /*8e20*/  ISETP.GT.AND P0, PT, R0, 0x8, P3 ;  /* 0x000000080000780c */ /* 0x000fe20001f04270 */
[----:B------:R-:W-:Y:S03]  /*8e30*/  BSSY B1, `(.L_x_38) ;  /* 0x0000007000017945 */ /* 0x000fe60003800000 */
[----:B------:R-:W-:-:S04]  /*8e40*/  FMUL R222, R222, R16 ;  /* 0x00000010dede7220 */ /* 0x000fc80000400000 */
[----:B--2---:R-:W-:-:S05]  /*8e50*/  FFMA R222, R223, R2, R222 ;  /* 0x00000002dfde7223 */ /* 0x004fca00000000de */
[----:B------:R-:W-:-:S05]  /*8e60*/  F2FP.F16.F32.PACK_AB R222, RZ, R222 ;  /* 0x000000deffde723e */ /* 0x000fca00000000ff */
[----:B------:R1:W-:Y:S01]  /*8e70*/  @P1 STG.E.U16 desc[UR36][R4.64+0x12], R222 ;  /* 0x000012de04001986 */ /* 0x0003e2000c101524 */
[----:B------:R-:W-:Y:S05]  /*8e80*/  @!P0 BRA `(.L_x_39) ;  /* 0x0000000000048947 */ /* 0x000fea0003800000 */
[----:B------:R2:W5:Y:S02]  /*8e90*/  LDG.E.LTC128B.U16 R217, desc[UR36][R12.64+0x10] ;  /* 0x000010240cd97981 */ /* 0x000564000c1e1520 */
.L_x_39:
[----:B------:R-:W-:Y:S05]  /*8ea0*/  BSYNC B1 ;  /* 0x0000000000017941 */ /* 0x000fea0003800000 */
.L_x_38:
[----:B------:R-:W3:Y:S01]  /*8eb0*/  LDL.LU R223, [R1+0x198] ;  /* 0x0001980001df7983 */ /* 0x000ee20000300800 */
[----:B-1---5:R-:W-:Y:S01]  /*8ec0*/  HADD2.F32 R222, -RZ, R217.H0_H0 ;  /* 0x200000d9ffde7230 */ /* 0x022fe20000004100 */
[----:B------:R-:W-:Y:S01]  /*8ed0*/  ISETP.GT.AND P1, PT, R0, 0x8, P2 ;  /* 0x000000080000780c */ /* 0x000fe20001724270 */
[----:B------:R-:W-:Y:S03]  /*8ee0*/  BSSY B1, `(.L_x_40) ;  /* 0x0000007000017945 */ /* 0x000fe60003800000 */
[----:B------:R-:W-:-:S04]  /*8ef0*/  FMUL R222, R222, R16 ;  /* 0x00000010dede7220 */ /* 0x000fc80000400000 */
[----:B---3--:R-:W-:-:S05]  /*8f00*/  FFMA R222, R223, R2, R222 ;  /* 0x00000002dfde7223 */ /* 0x008fca00000000de */
[----:B------:R-:W-:-:S05]  /*8f10*/  F2FP.F16.F32.PACK_AB R222, RZ, R222 ;  /* 0x000000deffde723e */ /* 0x000fca00000000ff */
[----:B------:R1:W-:Y:S01]  /*8f20*/  @P0 STG.E.U16 desc[UR36][R6.64+0x10], R222 ;  /* 0x000010de06000986 */ /* 0x0003e2000c101524 */
[----:B------:R-:W-:Y:S05]  /*8f30*/  @!P1 BRA `(.L_x_41) ;  /* 0x0000000000049947 */ /* 0x000fea0003800000 */
[----:B------:R3:W5:Y:S02]  /*8f40*/  LDG.E.LTC128B.U16 R217, desc[UR36][R12.64+0x12] ;  /* 0x000012240cd97981 */ /* 0x000764000c1e1520 */
.L_x_41:
[----:B------:R-:W-:Y:S05]  /*8f50*/  BSYNC B1 ;  /* 0x0000000000017941 */ /* 0x000fea0003800000 */
.L_x_40:
[----:B------:R-:W2:Y:S01]  /*8f60*/  LDL.LU R223, [R1+0x19c] ;  /* 0x00019c0001df7983 */ /* 0x000ea20000300800 */
[----:B-1---5:R-:W-:Y:S01]  /*8f70*/  HADD2.F32 R222, -RZ, R217.H0_H0 ;  /* 0x200000d9ffde7230 */ /* 0x022fe20000004100 */
[----:B------:R-:W-:Y:S01]  /*8f80*/  ISETP.GT.AND P2, PT, R3, 0x10, PT ;  /* 0x000000100300780c */ /* 0x000fe20003f44270 */
[----:B------:R-:W-:Y:S01]  /*8f90*/  BSSY B1, `(.L_x_42) ;  /* 0x000000a000017945 */ /* 0x000fe20003800000 */
[----:B------:R-:W-:Y:S02]  /*8fa0*/  LOP3.LUT R17, R17, 0xffffffef, RZ, 0xc0, !PT ;  /* 0xffffffef11117812 */ /* 0x000fe400078ec0ff */
[----:B------:R-:W-:Y:S01]  /*8fb0*/  FMUL R222, R222, R16 ;  /* 0x00000010dede7220 */ /* 0x000fe20000400000 */
[----:B------:R-:W-:-:S08]  /*8fc0*/  ISETP.GT.AND P0, PT, R0, RZ, P2 ;  /* 0x000000ff0000720c */ /* 0x000fd00001704270 */
[----:B------:R-:W-:Y:S01]  /*8fd0*/  @P2 LOP3.LUT R17, R17, 0x10, RZ, 0xfc, !PT ;  /* 0x0000001011112812 */ /* 0x000fe200078efcff */
[----:B--2---:R-:W-:-:S05]  /*8fe0*/  FFMA R222, R223, R2, R222 ;  /* 0x00000002dfde7223 */ /* 0x004fca00000000de */
[----:B------:R-:W-:-:S05]  /*8ff0*/  F2FP.F16.F32.PACK_AB R222, RZ, R222 ;  /* 0x000000deffde723e */ /* 0x000fca00000000ff */
[----:B------:R1:W-:Y:S01]  /*9000*/  @P1 STG.E.U16 desc[UR36][R6.64+0x12], R222 ;  /* 0x000012de06001986 */ /* 0x0003e2000c101524 */
[----:B------:R-:W-:Y:S05]  /*9010*/  @!P0 BRA `(.L_x_43) ;  /* 0x0000000000048947 */ /* 0x000fea0003800000 */
[----:B------:R2:W5:Y:S02]  /*9020*/  LDG.E.LTC128B.U16 R217, desc[UR36][R14.64+0x20] ;  /* 0x000020240ed97981 */ /* 0x000564000c1e1520 */
.L_x_43:
[----:B------:R-:W-:Y:S05]  /*9030*/  BSYNC B1 ;  /* 0x0000000000017941 */ /* 0x000fea0003800000 */
.L_x_42:
[----:B------:R-:W3:Y:S01]  /*9040*/  LDL.LU R223, [R1+0x1a0] ;  /* 0x0001a00001df7983 */ /* 0x000ee20000300800 */
[----:B-1---5:R-:W-:Y:S01]  /*9050*/  HADD2.F32 R222, -RZ, R217.H0_H0 ;  /* 0x200000d9ffde7230 */ /* 0x022fe20000004100 */
[----:B------:R-:W-:Y:S01]  /*9060*/  ISETP.GT.AND P1, PT, R3, 0x11, PT ;  /* 0x000000110300780c */ /* 0x000fe20003f24270 */
[----:B------:R-:W-:Y:S01]  /*9070*/  BSSY B1, `(.L_x_44) ;  /* 0x000000a000017945 */ /* 0x000fe20003800000 */
[----:B------:R-:W-:Y:S02]  /*9080*/  LOP3.LUT R22, R22, 0xfffffbff, RZ, 0xc0, !PT ;  /* 0xfffffbff16167812 */ /* 0x000fe400078ec0ff */
[----:B------:R-:W-:-:S09]  /*9090*/  FMUL R222, R222, R16 ;  /* 0x00000010dede7220 */ /* 0x000fd20000400000 */
[----:B------:R-:W-:Y:S01]  /*90a0*/  @P1 LOP3.LUT R22, R22, 0x400, RZ, 0xfc, !PT ;  /* 0x0000040016161812 */ /* 0x000fe200078efcff */
[----:B---3--:R-:W-:-:S05]  /*90b0*/  FFMA R222, R223, R2, R222 ;  /* 0x00000002dfde7223 */ /* 0x008fca00000000de */
[----:B------:R-:W-:-:S05]  /*90c0*/  F2FP.F16.F32.PACK_AB R222, RZ, R222 ;  /* 0x000000deffde723e */ /* 0x000fca00000000ff */
[----:B------:R1:W-:Y:S01]  /*90d0*/  @P0 STG.E.U16 desc[UR36][R4.64+0x20], R222 ;  /* 0x000020de04000986 */ /* 0x0003e2000c101524 */
[----:B------:R-:W-:-:S13]  /*90e0*/  ISETP.GT.AND P0, PT, R0, RZ, P1 ;  /* 0x000000ff0000720c */ /* 0x000fda0000f04270 */
[----:B-1----:R-:W-:Y:S05]  /*90f0*/  @!P0 BRA `(.L_x_45) ;  /* 0x0000000000048947 */ /* 0x002fea0003800000 */
[----:B------:R1:W5:Y:S02]  /*9100*/  LDG.E.LTC128B.U16 R217, desc[UR36][R14.64+0x22] ;  /* 0x000022240ed97981 */ /* 0x000364000c1e1520 */
.L_x_45:
[----:B------:R-:W-:Y:S05]  /*9110*/  BSYNC B1 ;  /* 0x0000000000017941 */ /* 0x000fea0003800000 */
.L_x_44:
[----:B------:R-:W3:Y:S01]  /*9120*/  LDL.LU R223, [R1+0x1a4] ;  /* 0x0001a40001df7983 */ /* 0x000ee20000300800 */
[----:B-----5:R-:W-:Y:S01]  /*9130*/  HADD2.F32 R222, -RZ, R217.H0_H0 ;  /* 0x200000d9ffde7230 */ /* 0x020fe20000004100 */
[----:B------:R-:W-:Y:S04]  /*9140*/  BSSY B1, `(.L_x_46) ;  /* 0x0000008000017945 */ /* 0x000fe80003800000 */
[----:B------:R-:W-:-:S04]  /*9150*/  FMUL R222, R222, R16 ;  /* 0x00000010dede7220 */ /* 0x000fc80000400000 */
[----:B---3--:R-:W-:-:S05]  /*9160*/  FFMA R222, R223, R2, R222 ;  /* 0x00000002dfde7223 */ /* 0x008fca00000000de */
[----:B------:R-:W-:-:S05]  /*9170*/  F2FP.F16.F32.PACK_AB R222, RZ, R222 ;  /* 0x000000deffde723e */ /* 0x000fca00000000ff */
[----:B------:R3:W-:Y:S01]  /*9180*/  @P0 STG.E.U16 desc[UR36][R4.64+0x22], R222 ;  /* 0x000022de04000986 */ /* 0x0007e2000c101524 */
[----:B------:R-:W-:-:S13]  /*9190*/  ISETP.GT.AND P0, PT, R0, 0x8, P2 ;  /* 0x000000080000780c */ /* 0x000fda0001704270 */
[----:B---3--:R-:W-:Y:S05]  /*91a0*/  @!P0 BRA `(.L_x_47) ;  /* 0x0000000000048947 */ /* 0x008fea0003800000 */
[----:B------:R3:W5:Y:S02]  /*91b0*/  LDG.E.LTC128B.U16 R217, desc[UR36][R12.64+0x20] ;  /* 0x000020240cd97981 */ /* 0x000764000c1e1520 */
.L_x_47:
[----:B------:R-:W-:Y:S05]  /*91c0*/  BSYNC B1 ;  /* 0x0000000000017941 */ /* 0x000fea0003800000 */
.L_x_46:
[----:B------:R-:W2:Y:S01]  /*91d0*/  LDL.LU R223, [R1+0x1a8] ;  /* 0x0001a80001df7983 */ /* 0x000ea20000300800 */
[----:B-----5:R-:W-:Y:S01]  /*91e0*/  HADD2.F32 R222, -RZ, R217.H0_H0 ;  /* 0x200000d9ffde7230 */ /* 0x020fe20000004100 */
[----:B------:R-:W-:Y:S04]  /*91f0*/  BSSY B1, `(.L_x_48) ;  /* 0x0000008000017945 */ /* 0x000fe80003800000 */
[----:B------:R-:W-:-:S04]  /*9200*/  FMUL R222, R222, R16 ;  /* 0x00000010dede7220 */ /* 0x000fc80000400000 */
[----:B--2---:R-:W-:-:S05]  /*9210*/  FFMA R222, R223, R2, R222 ;  /* 0x00000002dfde7223 */ /* 0x004fca00000000de */
[----:B------:R-:W-:-:S05]  /*9220*/  F2FP.F16.F32.PACK_AB R222, RZ, R222 ;  /* 0x000000deffde723e */ /* 0x000fca00000000ff */
[----:B------:R2:W-:Y:S01]  /*9230*/  @P0 STG.E.U16 desc[UR36][R6.64+0x20], R222 ;  /* 0x000020de06000986 */ /* 0x0005e2000c101524 */
[----:B------:R-:W-:-:S13]  /*9240*/  ISETP.GT.AND P0, PT, R0, 0x8, P1 ;  /* 0x000000080000780c */ /* 0x000fda0000f04270 */
[----:B--2---:R-:W-:Y:S05]  /*9250*/  @!P0 BRA `(.L_x_49) ;  /* 0x0000000000048947 */ /* 0x004fea0003800000 */
[----:B------:R2:W5:Y:S02]  /*9260*/  LDG.E.LTC128B.U16 R217, desc[UR36][R12.64+0x22] ;  /* 0x000022240cd97981 */ /* 0x000564000c1e1520 */
.L_x_49:
[----:B------:R-:W-:Y:S05]  /*9270*/  BSYNC B1 ;  /* 0x0000000000017941 */ /* 0x000fea0003800000 */
.L_x_48:
[----:B------:R-:W3:Y:S01]  /*9280*/  LDL.LU R223, [R1+0x1ac] ;  /* 0x0001ac0001df7983 */ /* 0x000ee20000300800 */
[----:B-----5:R-:W-:Y:S01]  /*9290*/  HADD2.F32 R222, -RZ, R217.H0_H0 ;  /* 0x200000d9ffde7230 */ /* 0x020fe20000004100 */
        /* <DEDUP_REMOVED lines=9> */
[----:B---3--:R-:W-:Y:S05]  /*9330*/  @!P0 BRA `(.L_x_51) ;  /* 0x0000000000048947 */ /* 0x008fea0003800000 */
[----:B------:R3:W5:Y:S02]  /*9340*/  LDG.E.LTC128B.U16 R217, desc[UR36][R14.64+0x30] ;  /* 0x000030240ed97981 */ /* 0x000764000c1e1520 */
.L_x_51:
[----:B------:R-:W-:Y:S05]  /*9350*/  BSYNC B1 ;  /* 0x0000000000017941 */ /* 0x000fea0003800000 */
.L_x_50:
[----:B------:R-:W2:Y:S01]  /*9360*/  LDL.LU R223, [R1+0x1b0] ;  /* 0x0001b00001df7983 */ /* 0x000ea20000300800 */
[----:B-----5:R-:W-:Y:S01]  /*9370*/  HADD2.F32 R222, -RZ, R217.H0_H0 ;  /* 0x200000d9ffde7230 */ /* 0x020fe20000004100 */
[----:B------:R-:W-:Y:S01]  /*9380*/  ISETP.GT.AND P1, PT, R3, 0x19, PT ;  /* 0x000000190300780c */ /* 0x000fe20003f24270 */
[----:B------:R-:W-:Y:S01]  /*9390*/  BSSY B1, `(.L_x_52) ;  /* 0x000000a000017945 */ /* 0x000fe20003800000 */
[----:B------:R-:W-:Y:S02]  /*93a0*/  LOP3.LUT R22, R22, 0xfffffeff, RZ, 0xc0, !PT ;  /* 0xfffffeff16167812 */ /* 0x000fe400078ec0ff */
[----:B------:R-:W-:-:S09]  /*93b0*/  FMUL R222, R222, R16 ;  /* 0x00000010dede7220 */ /* 0x000fd20000400000 */
[----:B------:R-:W-:Y:S01]  /*93c0*/  @P1 LOP3.LUT R22, R22, 0x100, RZ, 0xfc, !PT ;  /* 0x0000010016161812 */ /* 0x000fe200078efcff */
[----:B--2---:R-:W-:-:S05]  /*93d0*/  FFMA R222, R223, R2, R222 ;  /* 0x00000002dfde7223 */ /* 0x004fca00000000de */
[----:B------:R-:W-:-:S05]  /*93e0*/  F2FP.F16.F32.PACK_AB R222, RZ, R222 ;  /* 0x000000deffde723e */ /* 0x000fca00000000ff */
[----:B------:R2:W-:Y:S01]  /*93f0*/  @P0 STG.E.U16 desc[UR36][R4.64+0x30], R222 ;  /* 0x000030de04000986 */ /* 0x0005e2000c101524 */
[----:B------:R-:W-:-:S13]  /*9400*/  ISETP.GT.AND P0, PT, R0, RZ, P1 ;  /* 0x000000ff0000720c */ /* 0x000fda0000f04270 */
[----:B--2---:R-:W-:Y:S05]  /*9410*/  @!P0 BRA `(.L_x_53) ;  /* 0x0000000000048947 */ /* 0x004fea0003800000 */
[----:B------:R2:W5:Y:S02]  /*9420*/  LDG.E.LTC128B.U16 R217, desc[UR36][R14.64+0x32] ;  /* 0x000032240ed97981 */ /* 0x000564000c1e1520 */
.L_x_53:
[----:B------:R-:W-:Y:S05]  /*9430*/  BSYNC B1 ;  /* 0x0000000000017941 */ /* 0x000fea0003800000 */
.L_x_52:
        /* <DEDUP_REMOVED lines=10> */
.L_x_55:
[----:B------:R-:W-:Y:S05]  /*94e0*/  BSYNC B1 ;  /* 0x0000000000017941 */ /* 0x000fea0003800000 */
.L_x_54:
        /* <DEDUP_REMOVED lines=10> */
.L_x_57:
[----:B------:R-:W-:Y:S05]  /*9590*/  BSYNC B1 ;  /* 0x0000000000017941 */ /* 0x000fea0003800000 */
.L_x_56:
        /* <DEDUP_REMOVED lines=13> */
.L_x_59:
[----:B------:R-:W-:Y:S05]  /*9670*/  BSYNC B1 ;  /* 0x0000000000017941 */ /* 0x000fea0003800000 */
.L_x_58:
        /* <DEDUP_REMOVED lines=13> */
.L_x_61:
[----:B------:R-:W-:Y:S05]  /*9750*/  BSYNC B1 ;  /* 0x0000000000017941 */ /* 0x000fea0003800000 */
.L_x_60:
[----:B------:R-:W3:Y:S01]  /*9760*/  LDL.LU R223, [R1+0x1c4] ;  /* 0x0001c40001df7983 */ /* 0x000ee20000300800 */
[----:B-----5:R-:W-:Y:S01]  /*9770*/  HADD2.F32 R222, -RZ, R217.H0_H0 ;  /* 0x200000d9ffde7230 */ /* 0x020fe20000004100 */
[----:B------:R-:W-:Y:S01]  /*9780*/  BSSY B1, `(.L_x_62) ;  /* 0x0000009000017945 */ /* 0x000fe20003800000 */
[----:B------:R-:W-:-:S03]  /*9790*/  PRMT R225, R217, 0x7610, R225 ;  /* 0x00007610d9e17816 */ /* 0x000fc600000000e1 */
[----:B------:R-:W-:-:S04]  /*97a0*/  FMUL R222, R222, R16 ;  /* 0x00000010dede7220 */ /* 0x000fc80000400000 */
[----:B---3--:R-:W-:-:S05]  /*97b0*/  FFMA R222, R223, R2, R222 ;  /* 0x00000002dfde7223 */ /* 0x008fca00000000de */
[----:B------:R-:W-:-:S05]  /*97c0*/  F2FP.F16.F32.PACK_AB R222, RZ, R222 ;  /* 0x000000deffde723e */ /* 0x000fca00000000ff */
[----:B------:R3:W-:Y:S01]  /*97d0*/  @P0 STG.E.U16 desc[UR36][R4.64+0x42], R222 ;  /* 0x000042de04000986 */ /* 0x0007e2000c101524 */
[----:B------:R-:W-:-:S13]  /*97e0*/  ISETP.GT.AND P0, PT, R0, 0x8, P2 ;  /* 0x000000080000780c */ /* 0x000fda0001704270 */
[----:B---3--:R-:W-:Y:S05]  /*97f0*/  @!P0 BRA `(.L_x_63) ;  /* 0x0000000000048947 */ /* 0x008fea0003800000 */
[----:B------:R3:W5:Y:S02]  /*9800*/  LDG.E.LTC128B.U16 R225, desc[UR36][R12.64+0x40] ;  /* 0x000040240ce17981 */ /* 0x000764000c1e1520 */
.L_x_63:
[----:B------:R-:W-:Y:S05]  /*9810*/  BSYNC B1 ;  /* 0x0000000000017941 */ /* 0x000fea0003800000 */
.L_x_62:
[----:B------:R-:W2:Y:S01]  /*9820*/  LDL.LU R222, [R1+0x1c8] ;  /* 0x0001c80001de7983 */ /* 0x000ea20000300800 */
[----:B-----5:R-:W-:Y:S01]  /*9830*/  HADD2.F32 R217, -RZ, R225.H0_H0 ;  /* 0x200000e1ffd97230 */ /* 0x020fe20000004100 */
[----:B------:R-:W-:Y:S04]  /*9840*/  BSSY B1, `(.L_x_64) ;  /* 0x0000023000017945 */ /* 0x000fe80003800000 */
[----:B------:R-:W-:-:S04]  /*9850*/  FMUL R217, R217, R16 ;  /* 0x00000010d9d97220 */ /* 0x000fc80000400000 */
[----:B--2---:R-:W-:-:S05]  /*9860*/  FFMA R217, R222, R2, R217 ;  /* 0x00000002ded97223 */ /* 0x004fca00000000d9 */
[----:B------:R-:W-:-:S05]  /*9870*/  F2FP.F16.F32.PACK_AB R217, RZ, R217 ;  /* 0x000000d9ffd9723e */ /* 0x000fca00000000ff */
[----:B------:R2:W-:Y:S01]  /*9880*/  @P0 STG.E.U16 desc[UR36][R6.64+0x40], R217 ;  /* 0x000040d906000986 */ /* 0x0005e2000c101524 */
[----:B------:R-:W-:-:S05]  /*9890*/  IADD3 R23, P0, R23, 0x80, RZ ;  /* 0x0000008017177810 */ /* 0x000fca0007f1e0ff */
[----:B------:R-:W-:-:S04]  /*98a0*/  IMAD.WIDE.U32 R222, R23, R8, R20 ;  /* 0x0000000817de7225 */ /* 0x000fc800078e0014 */
[----:B--2---:R-:W-:Y:S01]  /*98b0*/  IMAD.X R217, RZ, RZ, UR7, P0 ;  /* 0x00000007ffd97e24 */ /* 0x004fe200080e06ff */
[----:B------:R-:W-:-:S03]  /*98c0*/  LEA R226, P0, R222, R18, 0x1 ;  /* 0x00000012dee27211 */ /* 0x000fc600078008ff */
[----:B------:R-:W-:-:S04]  /*98d0*/  IMAD R217, R217, R8, RZ ;  /* 0x00000008d9d97224 */ /* 0x000fc800078e02ff */
[----:B------:R-:W-:-:S04]  /*98e0*/  IMAD R217, R23, R9, R217 ;  /* 0x0000000917d97224 */ /* 0x000fc800078e02d9 */
[----:B------:R-:W-:-:S05]  /*98f0*/  IMAD.IADD R9, R223, 0x1, R217 ;  /* 0x00000001df097824 */ /* 0x000fca00078e02d9 */
[----:B------:R-:W-:Y:S01]  /*9900*/  LEA.HI.X R227, R222, R19, R9, 0x1, P0 ;  /* 0x00000013dee37211 */ /* 0x000fe200000f0c09 */
[----:B------:R-:W-:-:S04]  /*9910*/  IMAD.WIDE.U32 R222, R23, R8, R220 ;  /* 0x0000000817de7225 */ /* 0x000fc800078e00dc */
[----:B------:R-:W-:Y:S01]  /*9920*/  IMAD.WIDE.U32 R8, R23, R8, R10 ;  /* 0x0000000817087225 */ /* 0x000fe200078e000a */
[----:B------:R-:W-:-:S03]  /*9930*/  IADD3 R220, P0, R10, R222, RZ ;  /* 0x000000de0adc7210 */ /* 0x000fc60007f1e0ff */
[C---:B------:R-:W-:Y:S02]  /*9940*/  IMAD.IADD R9, R217.reuse, 0x1, R9 ;  /* 0x00000001d9097824 */ /* 0x040fe400078e0209 */
[----:B------:R-:W-:Y:S02]  /*9950*/  IMAD.IADD R20, R217, 0x1, R223 ;  /* 0x00000001d9147824 */ /* 0x000fe400078e02df */
[----:B------:R-:W-:-:S04]  /*9960*/  IMAD.WIDE.U32 R8, R216, UR45, R8 ;  /* 0x0000002dd8087c25 */ /* 0x000fc8000f8e0008 */
[----:B------:R-:W-:Y:S01]  /*9970*/  IMAD.X R221, R11, 0x1, R20, P0 ;  /* 0x000000010bdd7824 */ /* 0x000fe200000e0614 */
[----:B------:R-:W-:Y:S01]  /*9980*/  LEA R10, P0, R8, R18, 0x1 ;  /* 0x00000012080a7211 */ /* 0x000fe200078008ff */
[----:B------:R-:W-:Y:S02]  /*9990*/  IMAD.IADD R9, R224, 0x1, R9 ;  /* 0x00000001e0097824 */ /* 0x000fe400078e0209 */
[----:B------:R-:W-:-:S03]  /*99a0*/  IMAD.WIDE.U32 R216, R216, UR45, R220 ;  /* 0x0000002dd8d87c25 */ /* 0x000fc6000f8e00dc */
[----:B------:R-:W-:Y:S01]  /*99b0*/  LEA.HI.X R11, R8, R19, R9, 0x1, P0 ;  /* 0x00000013080b7211 */ /* 0x000fe200000f0c09 */
[----:B------:R-:W-:Y:S01]  /*99c0*/  IMAD.IADD R224, R224, 0x1, R217 ;  /* 0x00000001e0e07824 */ /* 0x000fe200078e02d9 */
[----:B------:R-:W-:-:S04]  /*99d0*/  LEA R8, P0, R216, R18, 0x1 ;  /* 0x00000012d8087211 */ /* 0x000fc800078008ff */
[----:B------:R-:W-:Y:S02]  /*99e0*/  LEA.HI.X R9, R216, R19, R224, 0x1, P0 ;  /* 0x00000013d8097211 */ /* 0x000fe400000f0ce0 */
[----:B------:R-:W-:-:S05]  /*99f0*/  IADD3 R218, P0, R218, R222, RZ ;  /* 0x000000dedada7210 */ /* 0x000fca0007f1e0ff */
[----:B------:R-:W-:Y:S01]  /*9a00*/  IMAD.X R20, R20, 0x1, R21, P0 ;  /* 0x0000000114147824 */ /* 0x000fe200000e0615 */
[C---:B------:R-:W-:Y:S02]  /*9a10*/  LEA R216, P0, R218.reuse, R18, 0x1 ;  /* 0x00000012dad87211 */ /* 0x040fe400078008ff */
[----:B------:R-:W-:Y:S02]  /*9a20*/  PRMT R18, R225, 0x7610, R18 ;  /* 0x00007610e1127816 */ /* 0x000fe40000000012 */
[----:B------:R-:W-:Y:S02]  /*9a30*/  LEA.HI.X R217, R218, R19, R20, 0x1, P0 ;  /* 0x00000013dad97211 */ /* 0x000fe400000f0c14 */
[----:B------:R-:W-:-:S13]  /*9a40*/  ISETP.GT.AND P0, PT, R0, 0x8, P1 ;  /* 0x000000080000780c */ /* 0x000fda0000f04270 */
[----:B------:R-:W-:Y:S05]  /*9a50*/  @!P0 BRA `(.L_x_65) ;  /* 0x0000000000048947 */ /* 0x000fea0003800000 */
[----:B------:R2:W5:Y:S02]  /*9a60*/  LDG.E.LTC128B.U16 R18, desc[UR36][R12.64+0x42] ;  /* 0x000042240c127981 */ /* 0x000564000c1e1520 */
.L_x_65:
[----:B------:R-:W-:Y:S05]  /*9a70*/  BSYNC B1 ;  /* 0x0000000000017941 */ /* 0x000fea0003800000 */
.L_x_64:
        /* <DEDUP_REMOVED lines=13> */
.L_x_67:
[----:B------:R-:W-:Y:S05]  /*9b50*/  BSYNC B1 ;  /* 0x0000000000017941 */ /* 0x000fea0003800000 */
.L_x_66:
        /* <DEDUP_REMOVED lines=13> */
.L_x_69:
[----:B------:R-:W-:Y:S05]  /*9c30*/  BSYNC B1 ;  /* 0x0000000000017941 */ /* 0x000fea0003800000 */
.L_x_68:
        /* <DEDUP_REMOVED lines=10> */
.L_x_71:
[----:B------:R-:W-:Y:S05]  /*9ce0*/  BSYNC B1 ;  /* 0x0000000000017941 */ /* 0x000fea0003800000 */
.L_x_70:
        /* <DEDUP_REMOVED lines=10> */
.L_x_73:
[----:B------:R-:W-:Y:S05]  /*9d90*/  BSYNC B1 ;  /* 0x0000000000017941 */ /* 0x000fea0003800000 */
.L_x_72:
        /* <DEDUP_REMOVED lines=13> */
.L_x_75:
[----:B------:R-:W-:Y:S05]  /*9e70*/  BSYNC B1 ;  /* 0x0000000000017941 */ /* 0x000fea0003800000 */
.L_x_74:
        /* <DEDUP_REMOVED lines=13> */
.L_x_77:
[----:B------:R-:W-:Y:S05]  /*9f50*/  BSYNC B1 ;  /* 0x0000000000017941 */ /* 0x000fea0003800000 */
.L_x_76:
        /* <DEDUP_REMOVED lines=10> */
.L_x_79:
[----:B------:R-:W-:Y:S05]  /*a000*/  BSYNC B1 ;  /* 0x0000000000017941 */ /* 0x000fea0003800000 */
.L_x_78:
        /* <DEDUP_REMOVED lines=10> */
.L_x_81:
[----:B------:R-:W-:Y:S05]  /*a0b0*/  BSYNC B1 ;  /* 0x0000000000017941 */ /* 0x000fea0003800000 */
.L_x_80:
        /* <DEDUP_REMOVED lines=13> */
.L_x_83:
[----:B------:R-:W-:Y:S05]  /*a190*/  BSYNC B1 ;  /* 0x0000000000017941 */ /* 0x000fea0003800000 */
.L_x_82:
        /* <DEDUP_REMOVED lines=13> */
.L_x_85:
[----:B------:R-:W-:Y:S05]  /*a270*/  BSYNC B1 ;  /* 0x0000000000017941 */ /* 0x000fea0003800000 */
.L_x_84:
        /* <DEDUP_REMOVED lines=10> */
.L_x_87:
[----:B------:R-:W-:Y:S05]  /*a320*/  BSYNC B1 ;  /* 0x0000000000017941 */ /* 0x000fea0003800000 */
.L_x_86:
        /* <DEDUP_REMOVED lines=10> */
.L_x_89:
[----:B------:R-:W-:Y:S05]  /*a3d0*/  BSYNC B1 ;  /* 0x0000000000017941 */ /* 0x000fea0003800000 */
.L_x_88:
        /* <DEDUP_REMOVED lines=13> */
.L_x_91:
[----:B------:R-:W-:Y:S05]  /*a4b0*/  BSYNC B1 ;  /* 0x0000000000017941 */ /* 0x000fea0003800000 */
.L_x_90:
        /* <DEDUP_REMOVED lines=13> */
.L_x_93:
[----:B------:R-:W-:Y:S05]  /*a590*/  BSYNC B1 ;  /* 0x0000000000017941 */ /* 0x000fea0003800000 */
.L_x_92:
        /* <DEDUP_REMOVED lines=10> */
.L_x_95:
[----:B------:R-:W-:Y:S05]  /*a640*/  BSYNC B1 ;  /* 0x0000000000017941 */ /* 0x000fea0003800000 */
.L_x_94:
        /* <DEDUP_REMOVED lines=10> */
.L_x_97:
[----:B------:R-:W-:Y:S05]  /*a6f0*/  BSYNC B1 ;  /* 0x0000000000017941 */ /* 0x000fea0003800000 */
.L_x_96:
        /* <DEDUP_REMOVED lines=13> */
.L_x_99:
[----:B------:R-:W-:Y:S05]  /*a7d0*/  BSYNC B1 ;  /* 0x0000000000017941 */ /* 0x000fea0003800000 */
.L_x_98:
        /* <DEDUP_REMOVED lines=13> */
.L_x_101:
[----:B------:R-:W-:Y:S05]  /*a8b0*/  BSYNC B1 ;  /* 0x0000000000017941 */ /* 0x000fea0003800000 */
.L_x_100:
        /* <DEDUP_REMOVED lines=10> */
.L_x_103:
[----:B------:R-:W-:Y:S05]  /*a960*/  BSYNC B1 ;  /* 0x0000000000017941 */ /* 0x000fea0003800000 */
.L_x_102:
        /* <DEDUP_REMOVED lines=10> */
.L_x_105:
[----:B------:R-:W-:Y:S05]  /*aa10*/  BSYNC B1 ;  /* 0x0000000000017941 */ /* 0x000fea0003800000 */
.L_x_104:
        /* <DEDUP_REMOVED lines=13> */
.L_x_107:
[----:B------:R-:W-:Y:S05]  /*aaf0*/  BSYNC B1 ;  /* 0x0000000000017941 */ /* 0x000fea0003800000 */
.L_x_106:
        /* <DEDUP_REMOVED lines=13> */
.L_x_109:
[----:B------:R-:W-:Y:S05]  /*abd0*/  BSYNC B1 ;  /* 0x0000000000017941 */ /* 0x000fea0003800000 */
.L_x_108:
        /* <DEDUP_REMOVED lines=10> */
.L_x_111:
[----:B------:R-:W-:Y:S05]  /*ac80*/  BSYNC B1 ;  /* 0x0000000000017941 */ /* 0x000fea0003800000 */
.L_x_110:
        /* <DEDUP_REMOVED lines=10> */
.L_x_113:
[----:B------:R-:W-:Y:S05]  /*ad30*/  BSYNC B1 ;  /* 0x0000000000017941 */ /* 0x000fea0003800000 */
.L_x_112:
        /* <DEDUP_REMOVED lines=13> */
.L_x_115:
[----:B------:R-:W-:Y:S05]  /*ae10*/  BSYNC B1 ;  /* 0x0000000000017941 */ /* 0x000fea0003800000 */
.L_x_114:
        /* <DEDUP_REMOVED lines=13> */
.L_x_117:
[----:B------:R-:W-:Y:S05]  /*aef0*/  BSYNC B1 ;  /* 0x0000000000017941 */ /* 0x000fea0003800000 */
.L_x_116:
        /* <DEDUP_REMOVED lines=10> */
.L_x_119:
[----:B------:R-:W-:Y:S05]  /*afa0*/  BSYNC B1 ;  /* 0x0000000000017941 */ /* 0x000fea0003800000 */
.L_x_118:
        /* <DEDUP_REMOVED lines=10> */
.L_x_121:
[----:B------:R-:W-:Y:S05]  /*b050*/  BSYNC B1 ;  /* 0x0000000000017941 */ /* 0x000fea0003800000 */
.L_x_120:
        /* <DEDUP_REMOVED lines=13> */
.L_x_123:
[----:B------:R-:W-:Y:S05]  /*b130*/  BSYNC B1 ;  /* 0x0000000000017941 */ /* 0x000fea0003800000 */
.L_x_122:
        /* <DEDUP_REMOVED lines=13> */
.L_x_125:
[----:B------:R-:W-:Y:S05]  /*b210*/  BSYNC B1 ;  /* 0x0000000000017941 */ /* 0x000fea0003800000 */
.L_x_124:
        /* <DEDUP_REMOVED lines=10> */
.L_x_127:
[----:B------:R-:W-:Y:S05]  /*b2c0*/  BSYNC B1 ;  /* 0x0000000000017941 */ /* 0x000fea0003800000 */
.L_x_126:
        /* <DEDUP_REMOVED lines=10> */
.L_x_129:
[----:B------:R-:W-:Y:S05]  /*b370*/  BSYNC B1 ;  /* 0x0000000000017941 */ /* 0x000fea0003800000 */
.L_x_128:
        /* <DEDUP_REMOVED lines=13> */
.L_x_131:
[----:B------:R-:W-:Y:S05]  /*b450*/  BSYNC B1 ;  /* 0x0000000000017941 */ /* 0x000fea0003800000 */
.L_x_130:
        /* <DEDUP_REMOVED lines=13> */
.L_x_133:
[----:B------:R-:W-:Y:S05]  /*b530*/  BSYNC B1 ;  /* 0x0000000000017941 */ /* 0x000fea0003800000 */
.L_x_132:
        /* <DEDUP_REMOVED lines=10> */
.L_x_135:
[----:B------:R-:W-:Y:S05]  /*b5e0*/  BSYNC B1 ;  /* 0x0000000000017941 */ /* 0x000fea0003800000 */
.L_x_134:
        /* <DEDUP_REMOVED lines=10> */
.L_x_137:
[----:B------:R-:W-:Y:S05]  /*b690*/  BSYNC B1 ;  /* 0x0000000000017941 */ /* 0x000fea0003800000 */
.L_x_136:
        /* <DEDUP_REMOVED lines=13> */
.L_x_139:
[----:B------:R-:W-:Y:S05]  /*b770*/  BSYNC B1 ;  /* 0x0000000000017941 */ /* 0x000fea0003800000 */
.L_x_138:
        /* <DEDUP_REMOVED lines=13> */
.L_x_141:
[----:B------:R-:W-:Y:S05]  /*b850*/  BSYNC B1 ;  /* 0x0000000000017941 */ /* 0x000fea0003800000 */
.L_x_140:
        /* <DEDUP_REMOVED lines=10> */
.L_x_143:
[----:B------:R-:W-:Y:S05]  /*b900*/  BSYNC B1 ;  /* 0x0000000000017941 */ /* 0x000fea0003800000 */
.L_x_142:
        /* <DEDUP_REMOVED lines=10> */
.L_x_145:
[----:B------:R-:W-:Y:S05]  /*b9b0*/  BSYNC B1 ;  /* 0x0000000000017941 */ /* 0x000fea0003800000 */
.L_x_144:
        /* <DEDUP_REMOVED lines=13> */
.L_x_147:
[----:B------:R-:W-:Y:S05]  /*ba90*/  BSYNC B1 ;  /* 0x0000000000017941 */ /* 0x000fea0003800000 */
.L_x_146:
        /* <DEDUP_REMOVED lines=13> */
.L_x_149:
[----:B------:R-:W-:Y:S05]  /*bb70*/  BSYNC B1 ;  /* 0x0000000000017941 */ /* 0x000fea0003800000 */
.L_x_148:
        /* <DEDUP_REMOVED lines=10> */
.L_x_151:
[----:B------:R-:W-:Y:S05]  /*bc20*/  BSYNC B1 ;  /* 0x0000000000017941 */ /* 0x000fea0003800000 */
.L_x_150:
        /* <DEDUP_REMOVED lines=10> */
.L_x_153:
[----:B------:R-:W-:Y:S05]  /*bcd0*/  BSYNC B1 ;  /* 0x0000000000017941 */ /* 0x000fea0003800000 */
.L_x_152:
        /* <DEDUP_REMOVED lines=13> */
.L_x_155:
[----:B------:R-:W-:Y:S05]  /*bdb0*/  BSYNC B1 ;  /* 0x0000000000017941 */ /* 0x000fea0003800000 */
.L_x_154:
        /* <DEDUP_REMOVED lines=13> */
.L_x_157:
[----:B------:R-:W-:Y:S05]  /*be90*/  BSYNC B1 ;  /* 0x0000000000017941 */ /* 0x000fea0003800000 */
.L_x_156:
        /* <DEDUP_REMOVED lines=10> */
.L_x_159:
[----:B------:R-:W-:Y:S05]  /*bf40*/  BSYNC B1 ;  /* 0x0000000000017941 */ /* 0x000fea0003800000 */
.L_x_158:
        /* <DEDUP_REMOVED lines=10> */
.L_x_161:
[----:B------:R-:W-:Y:S05]  /*bff0*/  BSYNC B1 ;  /* 0x0000000000017941 */ /* 0x000fea0003800000 */
.L_x_160:
        /* <DEDUP_REMOVED lines=13> */
.L_x_163:
[----:B------:R-:W-:Y:S05]  /*c0d0*/  BSYNC B1 ;  /* 0x0000000000017941 */ /* 0x000fea0003800000 */
.L_x_162:
        /* <DEDUP_REMOVED lines=13> */
.L_x_165:
[----:B------:R-:W-:Y:S05]  /*c1b0*/  BSYNC B1 ;  /* 0x0000000000017941 */ /* 0x000fea0003800000 */
.L_x_164:
        /* <DEDUP_REMOVED lines=10> */
.L_x_167:
[----:B------:R-:W-:Y:S05]  /*c260*/  BSYNC B1 ;  /* 0x0000000000017941 */ /* 0x000fea0003800000 */
.L_x_166:
        /* <DEDUP_REMOVED lines=10> */
.L_x_169:
[----:B------:R-:W-:Y:S05]  /*c310*/  BSYNC B1 ;  /* 0x0000000000017941 */ /* 0x000fea0003800000 */
.L_x_168:
        /* <DEDUP_REMOVED lines=13> */
.L_x_171:
[----:B------:R-:W-:Y:S05]  /*c3f0*/  BSYNC B1 ;  /* 0x0000000000017941 */ /* 0x000fea0003800000 */
.L_x_170:
        /* <DEDUP_REMOVED lines=13> */
.L_x_173:
[----:B------:R-:W-:Y:S05]  /*c4d0*/  BSYNC B1 ;  /* 0x0000000000017941 */ /* 0x000fea0003800000 */
.L_x_172:
        /* <DEDUP_REMOVED lines=10> */
.L_x_175:
[----:B------:R-:W-:Y:S05]  /*c580*/  BSYNC B1 ;  /* 0x0000000000017941 */ /* 0x000fea0003800000 */
.L_x_174:
        /* <DEDUP_REMOVED lines=10> */
.L_x_177:
[----:B------:R-:W-:Y:S05]  /*c630*/  BSYNC B1 ;  /* 0x0000000000017941 */ /* 0x000fea0003800000 */
.L_x_176:
        /* <DEDUP_REMOVED lines=13> */
.L_x_179:
[----:B------:R-:W-:Y:S05]  /*c710*/  BSYNC B1 ;  /* 0x0000000000017941 */ /* 0x000fea0003800000 */
.L_x_178:
        /* <DEDUP_REMOVED lines=13> */
.L_x_181:
[----:B------:R-:W-:Y:S05]  /*c7f0*/  BSYNC B1 ;  /* 0x0000000000017941 */ /* 0x000fea0003800000 */
.L_x_180:
        /* <DEDUP_REMOVED lines=10> */
.L_x_183:
[----:B------:R-:W-:Y:S05]  /*c8a0*/  BSYNC B1 ;  /* 0x0000000000017941 */ /* 0x000fea0003800000 */
.L_x_182:
        /* <DEDUP_REMOVED lines=10> */
.L_x_185:
[----:B------:R-:W-:Y:S05]  /*c950*/  BSYNC B1 ;  /* 0x0000000000017941 */ /* 0x000fea0003800000 */
.L_x_184:
        /* <DEDUP_REMOVED lines=13> */
.L_x_187:
[----:B------:R-:W-:Y:S05]  /*ca30*/  BSYNC B1 ;  /* 0x0000000000017941 */ /* 0x000fea0003800000 */
.L_x_186:
        /* <DEDUP_REMOVED lines=13> */
.L_x_189:
[----:B------:R-:W-:Y:S05]  /*cb10*/  BSYNC B1 ;  /* 0x0000000000017941 */ /* 0x000fea0003800000 */
.L_x_188:
        /* <DEDUP_REMOVED lines=10> */
.L_x_191:
[----:B------:R-:W-:Y:S05]  /*cbc0*/  BSYNC B1 ;  /* 0x0000000000017941 */ /* 0x000fea0003800000 */
.L_x_190:
        /* <DEDUP_REMOVED lines=10> */
.L_x_193:
[----:B------:R-:W-:Y:S05]  /*cc70*/  BSYNC B1 ;  /* 0x0000000000017941 */ /* 0x000fea0003800000 */
.L_x_192:
        /* <DEDUP_REMOVED lines=13> */
.L_x_195:
[----:B------:R-:W-:Y:S05]  /*cd50*/  BSYNC B1 ;  /* 0x0000000000017941 */ /* 0x000fea0003800000 */
.L_x_194:
        /* <DEDUP_REMOVED lines=13> */
.L_x_197:
[----:B------:R-:W-:Y:S05]  /*ce30*/  BSYNC B1 ;  /* 0x0000000000017941 */ /* 0x000fea0003800000 */
.L_x_196:
        /* <DEDUP_REMOVED lines=10> */
.L_x_199:
[----:B------:R-:W-:Y:S05]  /*cee0*/  BSYNC B1 ;  /* 0x0000000000017941 */ /* 0x000fea0003800000 */
.L_x_198:
        /* <DEDUP_REMOVED lines=10> */
.L_x_201:
[----:B------:R-:W-:Y:S05]  /*cf90*/  BSYNC B1 ;  /* 0x0000000000017941 */ /* 0x000fea0003800000 */
.L_x_200:
[----:B------:R-:W3:Y:S01]  /*cfa0*/  LDL.LU R20, [R1+0x2dc] ;  /* 0x0002dc0001147983 */ /* 0x000ee20000300800 */
[----:B-----5:R-:W-:Y:S01]  /*cfb0*/  HADD2.F32 R19, -RZ, R18.H0_H0 ;  /* 0x20000012ff137230 */ /* 0x020fe20000004100 */
[----:B------:R-:W-:Y:S01]  /*cfc0*/  ISETP.GT.AND P3, PT, R3, 0xb0, PT ;  /* 0x000000b00300780c */ /* 0x000fe20003f64270 */
[----:B------:R-:W-:Y:S03]  /*cfd0*/  BSSY B1, `(.L_x_202) ;  /* 0x0000008000017945 */ /* 0x000fe60003800000 */
[----:B------:R-:W-:-:S04]  /*cfe0*/  FMUL R19, R19, R16 ;  /* 0x0000001013137220 */ /* 0x000fc80000400000 */
[----:B---3--:R-:W-:-:S05]  /*cff0*/  FFMA R19, R20, R2, R19 ;  /* 0x0000000214137223 */ /* 0x008fca0000000013 */
[----:B------:R-:W-:-:S05]  /*d000*/  F2FP.F16.F32.PACK_AB R19, RZ, R19 ;  /* 0x00000013ff13723e */ /* 0x000fca00000000ff */
[----:B------:R3:W-:Y:S01]  /*d010*/  @P0 STG.E.U16 desc[UR36][R6.64+0x152], R19 ;  /* 0x0001521306000986 */ /* 0x0007e2000c101524 */
[----:B------:R-:W-:-:S13]  /*d020*/  ISETP.GT.AND P0, PT, R0, RZ, P3 ;  /* 0x000000ff0000720c */ /* 0x000fda0001f04270 */
[----:B---3--:R-:W-:Y:S05]  /*d030*/  @!P0 BRA `(.L_x_203) ;  /* 0x0000000000048947 */ /* 0x008fea0003800000 */
[----:B------:R3:W5:Y:S02]  /*d040*/  LDG.E.LTC128B.U16 R18, desc[UR36][R14.64+0x160] ;  /* 0x000160240e127981 */ /* 0x000764000c1e1520 */
.L_x_203:
[----:B------:R-:W-:Y:S05]  /*d050*/  BSYNC B1 ;  /* 0x0000000000017941 */ /* 0x000fea0003800000 */
.L_x_202:
[----:B------:R-:W2:Y:S01]  /*d060*/  LDL.LU R20, [R1+0x2e0] ;  /* 0x0002e00001147983 */ /* 0x000ea20000300800 */
[----:B-----5:R-:W-:Y:S01]  /*d070*/  HADD2.F32 R19, -RZ, R18.H0_H0 ;  /* 0x20000012ff137230 */ /* 0x020fe20000004100 */
[----:B------:R-:W-:Y:S01]  /*d080*/  ISETP.GT.AND P2, PT, R3, 0xb1, PT ;  /* 0x000000b10300780c */ /* 0x000fe20003f44270 */
[----:B------:R-:W-:Y:S03]  /*d090*/  BSSY B1, `(.L_x_204) ;  /* 0x0000008000017945 */ /* 0x000fe60003800000 */
[----:B------:R-:W-:-:S04]  /*d0a0*/  FMUL R19, R19, R16 ;  /* 0x0000001013137220 */ /* 0x000fc80000400000 */
[----:B--2---:R-:W-:-:S05]  /*d0b0*/  FFMA R19, R20, R2, R19 ;  /* 0x0000000214137223 */ /* 0x004fca0000000013 */
[----:B------:R-:W-:-:S05]  /*d0c0*/  F2FP.F16.F32.PACK_AB R19, RZ, R19 ;  /* 0x00000013ff13723e */ /* 0x000fca00000000ff */
[----:B------:R2:W-:Y:S01]  /*d0d0*/  @P0 STG.E.U16 desc[UR36][R4.64+0x160], R19 ;  /* 0x0001601304000986 */ /* 0x0005e2000c101524 */
[----:B------:R-:W-:-:S13]  /*d0e0*/  ISETP.GT.AND P0, PT, R0, RZ, P2 ;  /* 0x000000ff0000720c */ /* 0x000fda0001704270 */
[----:B--2---:R-:W-:Y:S05]  /*d0f0*/  @!P0 BRA `(.L_x_205) ;  /* 0x0000000000048947 */ /* 0x004fea0003800000 */
[----:B------:R2:W5:Y:S02]  /*d100*/  LDG.E.LTC128B.U16 R18, desc[UR36][R14.64+0x162] ;  /* 0x000162240e127981 */ /* 0x000564000c1e1520 */
.L_x_205:
[----:B------:R-:W-:Y:S05]  /*d110*/  BSYNC B1 ;  /* 0x0000000000017941 */ /* 0x000fea0003800000 */
.L_x_204:
        /* <DEDUP_REMOVED lines=10> */
.L_x_207:
[----:B------:R-:W-:Y:S05]  /*d1c0*/  BSYNC B1 ;  /* 0x0000000000017941 */ /* 0x000fea0003800000 */
.L_x_206:
        /* <DEDUP_REMOVED lines=10> */
.L_x_209:
[----:B------:R-:W-:Y:S05]  /*d270*/  BSYNC B1 ;  /* 0x0000000000017941 */ /* 0x000fea0003800000 */
.L_x_208:
        /* <DEDUP_REMOVED lines=11> */
.L_x_211:
[----:B------:R-:W-:Y:S05]  /*d330*/  BSYNC B1 ;  /* 0x0000000000017941 */ /* 0x000fea0003800000 */
.L_x_210:
[----:B------:R-:W2:Y:S01]  /*d340*/  LDL.LU R20, [R1+0x2f0] ;  /* 0x0002f00001147983 */ /* 0x000ea20000300800 */
[----:B-----5:R-:W-:Y:S01]  /*d350*/  HADD2.F32 R19, -RZ, R18.H0_H0 ;  /* 0x20000012ff137230 */ /* 0x020fe20000004100 */
[----:B------:R-:W-:Y:S04]  /*d360*/  BSSY B1, `(.L_x_212) ;  /* 0x0000009000017945 */ /* 0x000fe80003800000 */
[----:B------:R-:W-:-:S04]  /*d370*/  FMUL R19, R19, R16 ;  /* 0x0000001013137220 */ /* 0x000fc80000400000 */
[----:B--2---:R-:W-:-:S05]  /*d380*/  FFMA R19, R20, R2, R19 ;  /* 0x0000000214137223 */ /* 0x004fca0000000013 */
[----:B------:R-:W-:-:S05]  /*d390*/  F2FP.F16.F32.PACK_AB R19, RZ, R19 ;  /* 0x00000013ff13723e */ /* 0x000fca00000000ff */
[----:B------:R2:W-:Y:S01]  /*d3a0*/  @P0 STG.E.U16 desc[UR36][R4.64+0x170], R19 ;  /* 0x0001701304000986 */ /* 0x0005e2000c101524 */
[----:B------:R-:W-:-:S04]  /*d3b0*/  ISETP.GT.AND P0, PT, R3, 0xb9, PT ;  /* 0x000000b90300780c */ /* 0x000fc80003f04270 */
[----:B------:R-:W-:-:S13]  /*d3c0*/  ISETP.GT.AND P4, PT, R0, RZ, P0 ;  /* 0x000000ff0000720c */ /* 0x000fda0000784270 */
[----:B--2---:R-:W-:Y:S05]  /*d3d0*/  @!P4 BRA `(.L_x_213) ;  /* 0x000000000004c947 */ /* 0x004fea0003800000 */
[----:B------:R2:W5:Y:S02]  /*d3e0*/  LDG.E.LTC128B.U16 R18, desc[UR36][R14.64+0x172] ;  /* 0x000172240e127981 */ /* 0x000564000c1e1520 */
.L_x_213:
[----:B------:R-:W-:Y:S05]  /*d3f0*/  BSYNC B1 ;  /* 0x0000000000017941 */ /* 0x000fea0003800000 */
.L_x_212:
        /* <DEDUP_REMOVED lines=10> */
.L_x_215:
[----:B------:R-:W-:Y:S05]  /*d4a0*/  BSYNC B1 ;  /* 0x0000000000017941 */ /* 0x000fea0003800000 */
.L_x_214:
[----:B------:R-:W2:Y:S01]  /*d4b0*/  LDL.LU R20, [R1+0x2f8] ;  /* 0x0002f80001147983 */ /* 0x000ea20000300800 */
[----:B-----5:R-:W-:Y:S01]  /*d4c0*/  HADD2.F32 R19, -RZ, R18.H0_H0 ;  /* 0x20000012ff137230 */ /* 0x020fe20000004100 */
[----:B------:R-:W-:Y:S01]  /*d4d0*/  BSSY B1, `(.L_x_216) ;  /* 0x0000009000017945 */ /* 0x000fe20003800000 */
[----:B------:R-:W-:-:S03]  /*d4e0*/  PRMT R23, R18, 0x7610, R23 ;  /* 0x0000761012177816 */ /* 0x000fc60000000017 */
[----:B------:R-:W-:-:S04]  /*d4f0*/  FMUL R19, R19, R16 ;  /* 0x0000001013137220 */ /* 0x000fc80000400000 */
[----:B--2---:R-:W-:-:S05]  /*d500*/  FFMA R19, R20, R2, R19 ;  /* 0x0000000214137223 */ /* 0x004fca0000000013 */
[----:B------:R-:W-:-:S05]  /*d510*/  F2FP.F16.F32.PACK_AB R19, RZ, R19 ;  /* 0x00000013ff13723e */ /* 0x000fca00000000ff */
[----:B------:R2:W-:Y:S01]  /*d520*/  @P4 STG.E.U16 desc[UR36][R6.64+0x170], R19 ;  /* 0x0001701306004986 */ /* 0x0005e2000c101524 */
[----:B------:R-:W-:-:S13]  /*d530*/  ISETP.GT.AND P4, PT, R0, 0x8, P0 ;  /* 0x000000080000780c */ /* 0x000fda0000784270 */
[----:B--2---:R-:W-:Y:S05]  /*d540*/  @!P4 BRA `(.L_x_217) ;  /* 0x000000000004c947 */ /* 0x004fea0003800000 */
[----:B------:R2:W5:Y:S02]  /*d550*/  LDG.E.LTC128B.U16 R23, desc[UR36][R12.64+0x172] ;  /* 0x000172240c177981 */ /* 0x000564000c1e1520 */
.L_x_217:
[----:B------:R-:W-:Y:S05]  /*d560*/  BSYNC B1 ;  /* 0x0000000000017941 */ /* 0x000fea0003800000 */
.L_x_216:
[----:B------:R-:W3:Y:S01]  /*d570*/  LDL.LU R19, [R1+0x2fc] ;  /* 0x0002fc0001137983 */ /* 0x000ee20000300800 */
[----:B-----5:R-:W-:Y:S01]  /*d580*/  HADD2.F32 R18, -RZ, R23.H0_H0 ;  /* 0x20000017ff127230 */ /* 0x020fe20000004100 */
[----:B------:R-:W-:Y:S02]  /*d590*/  USHF.L.U64.HI UR4, UR8, 0x8, UR9 ;  /* 0x0000000808047899 */ /* 0x000fe40008010209 */
[----:B------:R-:W4:Y:S02]  /*d5a0*/  LDL.LU R21, [R1] ;  /* 0x0000000001157983 */ /* 0x000f240000300800 */
[----:B------:R-:W-:-:S04]  /*d5b0*/  FMUL R18, R18, R16 ;  /* 0x0000001012127220 */ /* 0x000fc80000400000 */
[----:B---3--:R-:W-:-:S05]  /*d5c0*/  FFMA R18, R19, R2, R18 ;  /* 0x0000000213127223 */ /* 0x008fca0000000012 */
[----:B------:R-:W-:-:S05]  /*d5d0*/  F2FP.F16.F32.PACK_AB R18, RZ, R18 ;  /* 0x00000012ff12723e */ /* 0x000fca00000000ff */
[----:B------:R3:W-:Y:S02]  /*d5e0*/  @P4 STG.E.U16 desc[UR36][R6.64+0x172], R18 ;  /* 0x0001721206004986 */ /* 0x0007e4000c101524 */
[----:B---3--:R-:W-:-:S05]  /*d5f0*/  IMAD.U32 R18, RZ, RZ, UR8 ;  /* 0x00000008ff127e24 */ /* 0x008fca000f8e00ff */
[----:B------:R-:W-:-:S04]  /*d600*/  LEA R18, P4, R18, R4, 0x8 ;  /* 0x0000000412127211 */ /* 0x000fc800078840ff */
[----:B------:R-:W-:Y:S02]  /*d610*/  IADD3.X R19, R5, UR4, RZ, P4, !PT ;  /* 0x0000000405137c10 */ /* 0x000fe4000a7fe4ff */
[----:B------:R-:W-:-:S13]  /*d620*/  ISETP.GT.AND P4, PT, R0, 0x80, P5 ;  /* 0x000000800000780c */ /* 0x000fda0002f84270 */
[----:B------:R-:W3:Y:S01]  /*d630*/  @P4 LDG.E.LTC128B.U16 R23, desc[UR36][R226.64] ;  /* 0x00000024e2174981 */ /* 0x000ee2000c1e1520 */
[----:B------:R-:W-:Y:S01]  /*d640*/  BSSY B1, `(.L_x_218) ;  /* 0x000000a000017945 */ /* 0x000fe20003800000 */
[----:B---3--:R-:W-:-:S05]  /*d650*/  HADD2.F32 R20, -RZ, R23.H0_H0 ;  /* 0x20000017ff147230 */ /* 0x008fca0000004100 */
[----:B------:R-:W-:-:S04]  /*d660*/  FMUL R20, R20, R16 ;  /* 0x0000001014147220 */ /* 0x000fc80000400000 */
[----:B----4-:R-:W-:-:S05]  /*d670*/  FFMA R20, R21, R2, R20 ;  /* 0x0000000215147223 */ /* 0x010fca0000000014 */
[----:B------:R-:W-:-:S05]  /*d680*/  F2FP.F16.F32.PACK_AB R20, RZ, R20 ;  /* 0x00000014ff14723e */ /* 0x000fca00000000ff */
[----:B------:R3:W-:Y:S01]  /*d690*/  @P4 STG.E.U16 desc[UR36][R18.64], R20 ;  /* 0x0000001412004986 */ /* 0x0007e2000c101524 */
[----:B------:R-:W-:-:S04]  /*d6a0*/  LOP3.LUT P4, RZ, R17, 0x2, RZ, 0xc0, !PT ;  /* 0x0000000211ff7812 */ /* 0x000fc8000788c0ff */
[----:B------:R-:W-:-:S13]  /*d6b0*/  ISETP.GT.AND P4, PT, R0, 0x80, P4 ;  /* 0x000000800000780c */ /* 0x000fda0002784270 */
[----:B---3--:R-:W-:Y:S05]  /*d6c0*/  @!P4 BRA `(.L_x_219) ;  /* 0x000000000004c947 */ /* 0x008fea0003800000 */
[----:B------:R3:W5:Y:S02]  /*d6d0*/  LDG.E.LTC128B.U16 R23, desc[UR36][R10.64+0x2] ;  /* 0x000002240a177981 */ /* 0x000764000c1e1520 */
.L_x_219:
[----:B------:R-:W-:Y:S05]  /*d6e0*/  BSYNC B1 ;  /* 0x0000000000017941 */ /* 0x000fea0003800000 */
.L_x_218:
[----:B------:R-:W4:Y:S01]  /*d6f0*/  LDL.LU R21, [R1+0x4] ;  /* 0x0000040001157983 */ /* 0x000f220000300800 */
[----:B-----5:R-:W-:Y:S01]  /*d700*/  HADD2.F32 R20, -RZ, R23.H0_H0 ;  /* 0x20000017ff147230 */ /* 0x020fe20000004100 */
[----:B------:R-:W-:Y:S01]  /*d710*/  ISETP.GT.AND P5, PT, R0, 0x88, P5 ;  /* 0x000000880000780c */ /* 0x000fe20002fa4270 */
[----:B------:R-:W-:Y:S03]  /*d720*/  BSSY B1, `(.L_x_220) ;  /* 0x0000009000017945 */ /* 0x000fe60003800000 */
[----:B------:R-:W-:-:S04]  /*d730*/  FMUL R20, R20, R16 ;  /* 0x0000001014147220 */ /* 0x000fc80000400000 */
[----:B----4-:R-:W-:-:S05]  /*d740*/  FFMA R20, R21, R2, R20 ;  /* 0x0000000215147223 */ /* 0x010fca0000000014 */
[----:B------:R-:W-:-:S05]  /*d750*/  F2FP.F16.F32.PACK_AB R20, RZ, R20 ;  /* 0x00000014ff14723e */ /* 0x000fca00000000ff */
[----:B------:R4:W-:Y:S02]  /*d760*/  @P4 STG.E.U16 desc[UR36][R18.64+0x2], R20 ;  /* 0x0000021412004986 */ /* 0x0009e4000c101524 */
[----:B----4-:R-:W-:-:S05]  /*d770*/  IADD3 R20, P4, R18, R229, RZ ;  /* 0x000000e512147210 */ /* 0x010fca0007f9e0ff */
[----:B------:R-:W-:Y:S01]  /*d780*/  IMAD.X R21, R19, 0x1, R228, P4 ;  /* 0x0000000113157824 */ /* 0x000fe200020e06e4 */
[----:B------:R-:W-:Y:S07]  /*d790*/  @!P5 BRA `(.L_x_221) ;  /* 0x000000000004d947 */ /* 0x000fee0003800000 */
[----:B------:R4:W5:Y:S02]  /*d7a0*/  LDG.E.LTC128B.U16 R23, desc[UR36][R216.64] ;  /* 0x00000024d8177981 */ /* 0x000964000c1e1520 */
.L_x_221:
[----:B------:R-:W-:Y:S05]  /*d7b0*/  BSYNC B1 ;  /* 0x0000000000017941 */ /* 0x000fea0003800000 */
.L_x_220:
[----:B----4-:R-:W4:Y:S01]  /*d7c0*/  LDL.LU R217, [R1+0x8] ;  /* 0x0000080001d97983 */ /* 0x010f220000300800 */
[----:B-----5:R-:W-:Y:S01]  /*d7d0*/  HADD2.F32 R216, -RZ, R23.H0_H0 ;  /* 0x20000017ffd87230 */ /* 0x020fe20000004100 */
[----:B------:R-:W-:Y:S01]  /*d7e0*/  LOP3.LUT P4, RZ, R17, 0x2, RZ, 0xc0, !PT ;  /* 0x0000000211ff7812 */ /* 0x000fe2000788c0ff */
[----:B------:R-:W-:Y:S03]  /*d7f0*/  BSSY B1, `(.L_x_222) ;  /* 0x0000008000017945 */ /* 0x000fe60003800000 */
[----:B------:R-:W-:Y:S01]  /*d800*/  FMUL R216, R216, R16 ;  /* 0x00000010d8d87220 */ /* 0x000fe20000400000 */
[----:B------:R-:W-:-:S03]  /*d810*/  ISETP.GT.AND P4, PT, R0, 0x88, P4 ;  /* 0x000000880000780c */ /* 0x000fc60002784270 */
[----:B----4-:R-:W-:-:S05]  /*d820*/  FFMA R216, R217, R2, R216 ;  /* 0x00000002d9d87223 */ /* 0x010fca00000000d8 */
[----:B------:R-:W-:-:S05]  /*d830*/  F2FP.F16.F32.PACK_AB R216, RZ, R216 ;  /* 0x000000d8ffd8723e */ /* 0x000fca00000000ff */
[----:B------:R4:W-:Y:S01]  /*d840*/  @P5 STG.E.U16 desc[UR36][R20.64], R216 ;  /* 0x000000d814005986 */ /* 0x0009e2000c101524 */
[----:B------:R-:W-:Y:S05]  /*d850*/  @!P4 BRA `(.L_x_223) ;  /* 0x000000000004c947 */ /* 0x000fea0003800000 */
[----:B------:R0:W5:Y:S02]  /*d860*/  LDG.E.LTC128B.U16 R23, desc[UR36][R8.64+0x2] ;  /* 0x0000022408177981 */ /* 0x000164000c1e1520 */
.L_x_223:
[----:B------:R-:W-:Y:S05]  /*d870*/  BSYNC B1 ;  /* 0x0000000000017941 */ /* 0x000fea0003800000 */
.L_x_222:
[----:B------:R-:W2:Y:S01]  /*d880*/  LDL.LU R217, [R1+0xc] ;  /* 0x00000c0001d97983 */ /* 0x000ea20000300800 */
[----:B----45:R-:W-:Y:S01]  /*d890*/  HADD2.F32 R216, -RZ, R23.H0_H0 ;  /* 0x20000017ffd87230 */ /* 0x030fe20000004100 */
[----:B------:R-:W-:Y:S01]  /*d8a0*/  LOP3.LUT P5, RZ, R17, 0x4, RZ, 0xc0, !PT ;  /* 0x0000000411ff7812 */ /* 0x000fe200078ac0ff */
[----:B------:R-:W-:Y:S03]  /*d8b0*/  BSSY B1, `(.L_x_224) ;  /* 0x0000008000017945 */ /* 0x000fe60003800000 */
[----:B------:R-:W-:-:S04]  /*d8c0*/  FMUL R216, R216, R16 ;  /* 0x00000010d8d87220 */ /* 0x000fc80000400000 */
[----:B--2---:R-:W-:-:S05]  /*d8d0*/  FFMA R216, R217, R2, R216 ;  /* 0x00000002d9d87223 */ /* 0x004fca00000000d8 */
[----:B------:R-:W-:-:S05]  /*d8e0*/  F2FP.F16.F32.PACK_AB R216, RZ, R216 ;  /* 0x000000d8ffd8723e */ /* 0x000fca00000000ff */
[----:B------:R2:W-:Y:S01]  /*d8f0*/  @P4 STG.E.U16 desc[UR36][R20.64+0x2], R216 ;  /* 0x000002d814004986 */ /* 0x0005e2000c101524 */
[----:B------:R-:W-:-:S13]  /*d900*/  ISETP.GT.AND P4, PT, R0, 0x80, P5 ;  /* 0x000000800000780c */ /* 0x000fda0002f84270 */
[----:B--2---:R-:W-:Y:S05]  /*d910*/  @!P4 BRA `(.L_x_225) ;  /* 0x000000000004c947 */ /* 0x004fea0003800000 */
[----:B------:R2:W5:Y:S02]  /*d920*/  LDG.E.LTC128B.U16 R23, desc[UR36][R10.64+0x10] ;  /* 0x000010240a177981 */ /* 0x000564000c1e1520 */
.L_x_225:
[----:B------:R-:W-:Y:S05]  /*d930*/  BSYNC B1 ;  /* 0x0000000000017941 */ /* 0x000fea0003800000 */
.L_x_224:
[----:B------:R-:W4:Y:S01]  /*d940*/  LDL.LU R217, [R1+0x10] ;  /* 0x0000100001d97983 */ /* 0x000f220000300800 */
[----:B-----5:R-:W-:Y:S01]  /*d950*/  HADD2.F32 R216, -RZ, R23.H0_H0 ;  /* 0x20000017ffd87230 */ /* 0x020fe20000004100 */
[----:B------:R-:W-:Y:S01]  /*d960*/  LOP3.LUT P5, RZ, R17, 0x8, RZ, 0xc0, !PT ;  /* 0x0000000811ff7812 */ /* 0x000fe200078ac0ff */
[----:B------:R-:W-:Y:S03]  /*d970*/  BSSY B1, `(.L_x_226) ;  /* 0x0000008000017945 */ /* 0x000fe60003800000 */
[----:B------:R-:W-:-:S04]  /*d980*/  FMUL R216, R216, R16 ;  /* 0x00000010d8d87220 */ /* 0x000fc80000400000 */
[----:B----4-:R-:W-:-:S05]  /*d990*/  FFMA R216, R217, R2, R216 ;  /* 0x00000002d9d87223 */ /* 0x010fca00000000d8 */
[----:B------:R-:W-:-:S05]  /*d9a0*/  F2FP.F16.F32.PACK_AB R216, RZ, R216 ;  /* 0x000000d8ffd8723e */ /* 0x000fca00000000ff */
[----:B------:R4:W-:Y:S01]  /*d9b0*/  @P4 STG.E.U16 desc[UR36][R18.64+0x10], R216 ;  /* 0x000010d812004986 */ /* 0x0009e2000c101524 */
[----:B------:R-:W-:-:S13]  /*d9c0*/  ISETP.GT.AND P4, PT, R0, 0x80, P5 ;  /* 0x000000800000780c */ /* 0x000fda0002f84270 */
[----:B----4-:R-:W-:Y:S05]  /*d9d0*/  @!P4 BRA `(.L_x_227) ;  /* 0x000000000004c947 */ /* 0x010fea0003800000 */
[----:B------:R4:W5:Y:S02]  /*d9e0*/  LDG.E.LTC128B.U16 R23, desc[UR36][R10.64+0x12] ;  /* 0x000012240a177981 */ /* 0x000964000c1e1520 */
.L_x_227:
[----:B------:R-:W-:Y:S05]  /*d9f0*/  BSYNC B1 ;  /* 0x0000000000017941 */ /* 0x000fea0003800000 */
.L_x_226:
[----:B------:R-:W2:Y:S01]  /*da00*/  LDL.LU R217, [R1+0x14] ;  /* 0x0000140001d97983 */ /* 0x000ea20000300800 */
[----:B-----5:R-:W-:Y:S01]  /*da10*/  HADD2.F32 R216, -RZ, R23.H0_H0 ;  /* 0x20000017ffd87230 */ /* 0x020fe20000004100 */
[----:B------:R-:W-:Y:S04]  /*da20*/  BSSY B1, `(.L_x_228) ;  /* 0x0000009000017945 */ /* 0x000fe80003800000 */
[----:B------:R-:W-:-:S04]  /*da30*/  FMUL R216, R216, R16 ;  /* 0x00000010d8d87220 */ /* 0x000fc80000400000 */
[----:B--2---:R-:W-:-:S05]  /*da40*/  FFMA R216, R217, R2, R216 ;  /* 0x00000002d9d87223 */ /* 0x004fca00000000d8 */
[----:B------:R-:W-:-:S05]  /*da50*/  F2FP.F16.F32.PACK_AB R216, RZ, R216 ;  /* 0x000000d8ffd8723e */ /* 0x000fca00000000ff */
[----:B------:R2:W-:Y:S01]  /*da60*/  @P4 STG.E.U16 desc[UR36][R18.64+0x12], R216 ;  /* 0x000012d812004986 */ /* 0x0005e2000c101524 */
[----:B------:R-:W-:-:S04]  /*da70*/  LOP3.LUT P4, RZ, R17, 0x4, RZ, 0xc0, !PT ;  /* 0x0000000411ff7812 */ /* 0x000fc8000788c0ff */
[----:B------:R-:W-:-:S13]  /*da80*/  ISETP.GT.AND P4, PT, R0, 0x88, P4 ;  /* 0x000000880000780c */ /* 0x000fda0002784270 */
[----:B--2---:R-:W-:Y:S05]  /*da90*/  @!P4 BRA `(.L_x_229) ;  /* 0x000000000004c947 */ /* 0x004fea0003800000 */
[----:B------:R2:W5:Y:S02]  /*daa0*/  LDG.E.LTC128B.U16 R23, desc[UR36][R8.64+0x10] ;  /* 0x0000102408177981 */ /* 0x000564000c1e1520 */
.L_x_229:
[----:B------:R-:W-:Y:S05]  /*dab0*/  BSYNC B1 ;  /* 0x0000000000017941 */ /* 0x000fea0003800000 */
.L_x_228:
        /* <DEDUP_REMOVED lines=10> */
.L_x_231:
[----:B------:R-:W-:Y:S05]  /*db60*/  BSYNC B1 ;  /* 0x0000000000017941 */ /* 0x000fea0003800000 */
.L_x_230:
[----:B------:R-:W2:Y:S01]  /*db70*/  LDL.LU R217, [R1+0x1c] ;  /* 0x00001c0001d97983 */ /* 0x000ea20000300800 */
[----:B-----5:R-:W-:Y:S01]  /*db80*/  HADD2.F32 R216, -RZ, R23.H0_H0 ;  /* 0x20000017ffd87230 */ /* 0x020fe20000004100 */
        /* <DEDUP_REMOVED lines=9> */
.L_x_233:
[----:B------:R-:W-:Y:S05]  /*dc20*/  BSYNC B1 ;  /* 0x0000000000017941 */ /* 0x000fea0003800000 */
.L_x_232:
[----:B------:R-:W3:Y:S01]  /*dc30*/  LDL.LU R217, [R1+0x20] ;  /* 0x0000200001d97983 */ /* 0x000ee20000300800 */
[----:B-----5:R-:W-:Y:S01]  /*dc40*/  HADD2.F32 R216, -RZ, R23.H0_H0 ;  /* 0x20000017ffd87230 */ /* 0x020fe20000004100 */
[----:B------:R-:W-:Y:S01]  /*dc50*/  LOP3.LUT P5, RZ, R22, 0x400, RZ, 0xc0, !PT ;  /* 0x0000040016ff7812 */ /* 0x000fe200078ac0ff */
[----:B------:R-:W-:Y:S03]  /*dc60*/  BSSY B1, `(.L_x_234) ;  /* 0x0000008000017945 */ /* 0x000fe60003800000 */
[----:B------:R-:W-:-:S04]  /*dc70*/  FMUL R216, R216, R16 ;  /* 0x00000010d8d87220 */ /* 0x000fc80000400000 */
[----:B---3--:R-:W-:-:S05]  /*dc80*/  FFMA R216, R217, R2, R216 ;  /* 0x00000002d9d87223 */ /* 0x008fca00000000d8 */
[----:B------:R-:W-:-:S05]  /*dc90*/  F2FP.F16.F32.PACK_AB R216, RZ, R216 ;  /* 0x000000d8ffd8723e */ /* 0x000fca00000000ff */
[----:B------:R3:W-:Y:S01]  /*dca0*/  @P4 STG.E.U16 desc[UR36][R18.64+0x20], R216 ;  /* 0x000020d812004986 */ /* 0x0007e2000c101524 */
[----:B------:R-:W-:-:S13]  /*dcb0*/  ISETP.GT.AND P4, PT, R0, 0x80, P5 ;  /* 0x000000800000780c */ /* 0x000fda0002f84270 */
[----:B---3--:R-:W-:Y:S05]  /*dcc0*/  @!P4 BRA `(.L_x_235) ;  /* 0x000000000004c947 */ /* 0x008fea0003800000 */
[----:B------:R3:W5:Y:S02]  /*dcd0*/  LDG.E.LTC128B.U16 R23, desc[UR36][R10.64+0x22] ;  /* 0x000022240a177981 */ /* 0x000764000c1e1520 */
.L_x_235:
[----:B------:R-:W-:Y:S05]  /*dce0*/  BSYNC B1 ;  /* 0x0000000000017941 */ /* 0x000fea0003800000 */
.L_x_234:
        /* <DEDUP_REMOVED lines=11> */
.L_x_237:
[----:B------:R-:W-:Y:S05]  /*dda0*/  BSYNC B1 ;  /* 0x0000000000017941 */ /* 0x000fea0003800000 */
.L_x_236:
        /* <DEDUP_REMOVED lines=10> */
.L_x_239:
[----:B------:R-:W-:Y:S05]  /*de50*/  BSYNC B1 ;  /* 0x0000000000017941 */ /* 0x000fea0003800000 */
.L_x_238:
        /* <DEDUP_REMOVED lines=11> */
.L_x_241:
[----:B------:R-:W-:Y:S05]  /*df10*/  BSYNC B1 ;  /* 0x0000000000017941 */ /* 0x000fea0003800000 */
.L_x_240:
        /* <DEDUP_REMOVED lines=11> */
.L_x_243:
[----:B------:R-:W-:Y:S05]  /*dfd0*/  BSYNC B1 ;  /* 0x0000000000017941 */ /* 0x000fea0003800000 */
.L_x_242:
        /* <DEDUP_REMOVED lines=11> */
.L_x_245:
[----:B------:R-:W-:Y:S05]  /*e090*/  BSYNC B1 ;  /* 0x0000000000017941 */ /* 0x000fea0003800000 */
.L_x_244:
        /* <DEDUP_REMOVED lines=10> */
.L_x_247:
[----:B------:R-:W-:Y:S05]  /*e140*/  BSYNC B1 ;  /* 0x0000000000017941 */ /* 0x000fea0003800000 */
.L_x_246:
        /* <DEDUP_REMOVED lines=11> */
.L_x_249:
[----:B------:R-:W-:Y:S05]  /*e200*/  BSYNC B1 ;  /* 0x0000000000017941 */ /* 0x000fea0003800000 */
.L_x_248:
        /* <DEDUP_REMOVED lines=11> */
.L_x_251:
[----:B------:R-:W-:Y:S05]  /*e2c0*/  BSYNC B1 ;  /* 0x0000000000017941 */ /* 0x000fea0003800000 */
.L_x_250:
        /* <DEDUP_REMOVED lines=11> */
.L_x_253:
[----:B------:R-:W-:Y:S05]  /*e380*/  BSYNC B1 ;  /* 0x0000000000017941 */ /* 0x000fea0003800000 */
.L_x_252:
        /* <DEDUP_REMOVED lines=10> */
.L_x_255:
[----:B------:R-:W-:Y:S05]  /*e430*/  BSYNC B1 ;  /* 0x0000000000017941 */ /* 0x000fea0003800000 */
.L_x_254:
        /* <DEDUP_REMOVED lines=11> */
.L_x_257:
[----:B------:R-:W-:Y:S05]  /*e4f0*/  BSYNC B1 ;  /* 0x0000000000017941 */ /* 0x000fea0003800000 */
.L_x_256:
        /* <DEDUP_REMOVED lines=11> */
.L_x_259:
[----:B------:R-:W-:Y:S05]  /*e5b0*/  BSYNC B1 ;  /* 0x0000000000017941 */ /* 0x000fea0003800000 */
.L_x_258:
        /* <DEDUP_REMOVED lines=11> */
.L_x_261:
[----:B------:R-:W-:Y:S05]  /*e670*/  BSYNC B1 ;  /* 0x0000000000017941 */ /* 0x000fea0003800000 */
.L_x_260:
        /* <DEDUP_REMOVED lines=10> */
.L_x_263:
[----:B------:R-:W-:Y:S05]  /*e720*/  BSYNC B1 ;  /* 0x0000000000017941 */ /* 0x000fea0003800000 */
.L_x_262:
        /* <DEDUP_REMOVED lines=11> */
.L_x_265:
[----:B------:R-:W-:Y:S05]  /*e7e0*/  BSYNC B1 ;  /* 0x0000000000017941 */ /* 0x000fea0003800000 */
.L_x_264:
        /* <DEDUP_REMOVED lines=11> */
.L_x_267:
[----:B------:R-:W-:Y:S05]  /*e8a0*/  BSYNC B1 ;  /* 0x0000000000017941 */ /* 0x000fea0003800000 */
.L_x_266:
        /* <DEDUP_REMOVED lines=11> */
.L_x_269:
[----:B------:R-:W-:Y:S05]  /*e960*/  BSYNC B1 ;  /* 0x0000000000017941 */ /* 0x000fea0003800000 */
.L_x_268:
        /* <DEDUP_REMOVED lines=10> */
.L_x_271:
[----:B------:R-:W-:Y:S05]  /*ea10*/  BSYNC B1 ;  /* 0x0000000000017941 */ /* 0x000fea0003800000 */
.L_x_270:
        /* <DEDUP_REMOVED lines=11> */
.L_x_273:
[----:B------:R-:W-:Y:S05]  /*ead0*/  BSYNC B1 ;  /* 0x0000000000017941 */ /* 0x000fea0003800000 */
.L_x_272:
        /* <DEDUP_REMOVED lines=11> */
.L_x_275:
[----:B------:R-:W-:Y:S05]  /*eb90*/  BSYNC B1 ;  /* 0x0000000000017941 */ /* 0x000fea0003800000 */
.L_x_274:
        /* <DEDUP_REMOVED lines=11> */
.L_x_277:
[----:B------:R-:W-:Y:S05]  /*ec50*/  BSYNC B1 ;  /* 0x0000000000017941 */ /* 0x000fea0003800000 */
.L_x_276:
        /* <DEDUP_REMOVED lines=10> */
.L_x_279:
[----:B------:R-:W-:Y:S05]  /*ed00*/  BSYNC B1 ;  /* 0x0000000000017941 */ /* 0x000fea0003800000 */
.L_x_278:
        /* <DEDUP_REMOVED lines=11> */
.L_x_281:
[----:B------:R-:W-:Y:S05]  /*edc0*/  BSYNC B1 ;  /* 0x0000000000017941 */ /* 0x000fea0003800000 */
.L_x_280:
        /* <DEDUP_REMOVED lines=11> */
.L_x_283:
[----:B------:R-:W-:Y:S05]  /*ee80*/  BSYNC B1 ;  /* 0x0000000000017941 */ /* 0x000fea0003800000 */
.L_x_282:
        /* <DEDUP_REMOVED lines=11> */
.L_x_285:
[----:B------:R-:W-:Y:S05]  /*ef40*/  BSYNC B1 ;  /* 0x0000000000017941 */ /* 0x000fea0003800000 */
.L_x_284:
        /* <DEDUP_REMOVED lines=10> */
.L_x_287:
[----:B------:R-:W-:Y:S05]  /*eff0*/  BSYNC B1 ;  /* 0x0000000000017941 */ /* 0x000fea0003800000 */
.L_x_286:
        /* <DEDUP_REMOVED lines=11> */
.L_x_289:
[----:B------:R-:W-:Y:S05]  /*f0b0*/  BSYNC B1 ;  /* 0x0000000000017941 */ /* 0x000fea0003800000 */
.L_x_288:
        /* <DEDUP_REMOVED lines=11> */
.L_x_291:
[----:B------:R-:W-:Y:S05]  /*f170*/  BSYNC B1 ;  /* 0x0000000000017941 */ /* 0x000fea0003800000 */
.L_x_290:
        /* <DEDUP_REMOVED lines=11> */
.L_x_293:
[----:B------:R-:W-:Y:S05]  /*f230*/  BSYNC B1 ;  /* 0x0000000000017941 */ /* 0x000fea0003800000 */
.L_x_292:
        /* <DEDUP_REMOVED lines=10> */
.L_x_295:
[----:B------:R-:W-:Y:S05]  /*f2e0*/  BSYNC B1 ;  /* 0x0000000000017941 */ /* 0x000fea0003800000 */
.L_x_294:
        /* <DEDUP_REMOVED lines=11> */
.L_x_297:
[----:B------:R-:W-:Y:S05]  /*f3a0*/  BSYNC B1 ;  /* 0x0000000000017941 */ /* 0x000fea0003800000 */
.L_x_296:
        /* <DEDUP_REMOVED lines=11> */
.L_x_299:
[----:B------:R-:W-:Y:S05]  /*f460*/  BSYNC B1 ;  /* 0x0000000000017941 */ /* 0x000fea0003800000 */
.L_x_298:
        /* <DEDUP_REMOVED lines=11> */
.L_x_301:
[----:B------:R-:W-:Y:S05]  /*f520*/  BSYNC B1 ;  /* 0x0000000000017941 */ /* 0x000fea0003800000 */
.L_x_300:
        /* <DEDUP_REMOVED lines=10> */
.L_x_303:
[----:B------:R-:W-:Y:S05]  /*f5d0*/  BSYNC B1 ;  /* 0x0000000000017941 */ /* 0x000fea0003800000 */
.L_x_302:
        /* <DEDUP_REMOVED lines=11> */
.L_x_305:
[----:B------:R-:W-:Y:S05]  /*f690*/  BSYNC B1 ;  /* 0x0000000000017941 */ /* 0x000fea0003800000 */
.L_x_304:
        /* <DEDUP_REMOVED lines=11> */
.L_x_307:
[----:B------:R-:W-:Y:S05]  /*f750*/  BSYNC B1 ;  /* 0x0000000000017941 */ /* 0x000fea0003800000 */
.L_x_306:
        /* <DEDUP_REMOVED lines=11> */
.L_x_309:
[----:B------:R-:W-:Y:S05]  /*f810*/  BSYNC B1 ;  /* 0x0000000000017941 */ /* 0x000fea0003800000 */
.L_x_308:
        /* <DEDUP_REMOVED lines=10> */
.L_x_311:
[----:B------:R-:W-:Y:S05]  /*f8c0*/  BSYNC B1 ;  /* 0x0000000000017941 */ /* 0x000fea0003800000 */
.L_x_310:
        /* <DEDUP_REMOVED lines=11> */
.L_x_313:
[----:B------:R-:W-:Y:S05]  /*f980*/  BSYNC B1 ;  /* 0x0000000000017941 */ /* 0x000fea0003800000 */
.L_x_312:
        /* <DEDUP_REMOVED lines=11> */
.L_x_315:
[----:B------:R-:W-:Y:S05]  /*fa40*/  BSYNC B1 ;  /* 0x0000000000017941 */ /* 0x000fea0003800000 */
.L_x_314:
        /* <DEDUP_REMOVED lines=11> */
.L_x_317:
[----:B------:R-:W-:Y:S05]  /*fb00*/  BSYNC B1 ;  /* 0x0000000000017941 */ /* 0x000fea0003800000 */
.L_x_316:
        /* <DEDUP_REMOVED lines=10> */
.L_x_319:
[----:B------:R-:W-:Y:S05]  /*fbb0*/  BSYNC B1 ;  /* 0x0000000000017941 */ /* 0x000fea0003800000 */
.L_x_318:
        /* <DEDUP_REMOVED lines=11> */
.L_x_321:
[----:B------:R-:W-:Y:S05]  /*fc70*/  BSYNC B1 ;  /* 0x0000000000017941 */ /* 0x000fea0003800000 */
.L_x_320:
        /* <DEDUP_REMOVED lines=11> */
.L_x_323:
[----:B------:R-:W-:Y:S05]  /*fd30*/  BSYNC B1 ;  /* 0x0000000000017941 */ /* 0x000fea0003800000 */
.L_x_322:
        /* <DEDUP_REMOVED lines=11> */
.L_x_325:
[----:B------:R-:W-:Y:S05]  /*fdf0*/  BSYNC B1 ;  /* 0x0000000000017941 */ /* 0x000fea0003800000 */
.L_x_324:
        /* <DEDUP_REMOVED lines=10> */
.L_x_327:
[----:B------:R-:W-:Y:S05]  /*fea0*/  BSYNC B1 ;  /* 0x0000000000017941 */ /* 0x000fea0003800000 */
.L_x_326:
        /* <DEDUP_REMOVED lines=11> */
.L_x_329:
[----:B------:R-:W-:Y:S05]  /*ff60*/  BSYNC B1 ;  /* 0x0000000000017941 */ /* 0x000fea0003800000 */
.L_x_328:
        /* <DEDUP_REMOVED lines=11> */
.L_x_331:
[----:B------:R-:W-:Y:S05]  /*10020*/  BSYNC B1 ;  /* 0x0000000000017941 */ /* 0x000fea0003800000 */
.L_x_330:
        /* <DEDUP_REMOVED lines=11> */
.L_x_333:
[----:B------:R-:W-:Y:S05]  /*100e0*/  BSYNC B1 ;  /* 0x0000000000017941 */ /* 0x000fea0003800000 */
.L_x_332:
        /* <DEDUP_REMOVED lines=10> */
.L_x_335:
[----:B------:R-:W-:Y:S05]  /*10190*/  BSYNC B1 ;  /* 0x0000000000017941 */ /* 0x000fea0003800000 */
.L_x_334:
        /* <DEDUP_REMOVED lines=11> */
.L_x_337:
[----:B------:R-:W-:Y:S05]  /*10250*/  BSYNC B1 ;  /* 0x0000000000017941 */ /* 0x000fea0003800000 */
.L_x_336:
        /* <DEDUP_REMOVED lines=11> */
.L_x_339:
[----:B------:R-:W-:Y:S05]  /*10310*/  BSYNC B1 ;  /* 0x0000000000017941 */ /* 0x000fea0003800000 */
.L_x_338:
        /* <DEDUP_REMOVED lines=11> */
.L_x_341:
[----:B------:R-:W-:Y:S05]  /*103d0*/  BSYNC B1 ;  /* 0x0000000000017941 */ /* 0x000fea0003800000 */
.L_x_340:
        /* <DEDUP_REMOVED lines=10> */
.L_x_343:
[----:B------:R-:W-:Y:S05]  /*10480*/  BSYNC B1 ;  /* 0x0000000000017941 */ /* 0x000fea0003800000 */
.L_x_342:
        /* <DEDUP_REMOVED lines=11> */
.L_x_345:
[----:B------:R-:W-:Y:S05]  /*10540*/  BSYNC B1 ;  /* 0x0000000000017941 */ /* 0x000fea0003800000 */
.L_x_344:
        /* <DEDUP_REMOVED lines=11> */
.L_x_347:
[----:B------:R-:W-:Y:S05]  /*10600*/  BSYNC B1 ;  /* 0x0000000000017941 */ /* 0x000fea0003800000 */
.L_x_346:
        /* <DEDUP_REMOVED lines=11> */
.L_x_349:
[----:B------:R-:W-:Y:S05]  /*106c0*/  BSYNC B1 ;  /* 0x0000000000017941 */ /* 0x000fea0003800000 */
.L_x_348:
        /* <DEDUP_REMOVED lines=10> */
.L_x_351:
[----:B------:R-:W-:Y:S05]  /*10770*/  BSYNC B1 ;  /* 0x0000000000017941 */ /* 0x000fea0003800000 */
.L_x_350:
        /* <DEDUP_REMOVED lines=11> */
.L_x_353:
[----:B------:R-:W-:Y:S05]  /*10830*/  BSYNC B1 ;  /* 0x0000000000017941 */ /* 0x000fea0003800000 */
.L_x_352:
        /* <DEDUP_REMOVED lines=11> */
.L_x_355:
[----:B------:R-:W-:Y:S05]  /*108f0*/  BSYNC B1 ;  /* 0x0000000000017941 */ /* 0x000fea0003800000 */
.L_x_354:
        /* <DEDUP_REMOVED lines=11> */
.L_x_357:
[----:B------:R-:W-:Y:S05]  /*109b0*/  BSYNC B1 ;  /* 0x0000000000017941 */ /* 0x000fea0003800000 */
.L_x_356:
        /* <DEDUP_REMOVED lines=10> */
.L_x_359:
[----:B------:R-:W-:Y:S05]  /*10a60*/  BSYNC B1 ;  /* 0x0000000000017941 */ /* 0x000fea0003800000 */
.L_x_358:
        /* <DEDUP_REMOVED lines=11> */
.L_x_361:
[----:B------:R-:W-:Y:S05]  /*10b20*/  BSYNC B1 ;  /* 0x0000000000017941 */ /* 0x000fea0003800000 */
.L_x_360:
        /* <DEDUP_REMOVED lines=11> */
.L_x_363:
[----:B------:R-:W-:Y:S05]  /*10be0*/  BSYNC B1 ;  /* 0x0000000000017941 */ /* 0x000fea0003800000 */
.L_x_362:
        /* <DEDUP_REMOVED lines=11> */
.L_x_365:
[----:B------:R-:W-:Y:S05]  /*10ca0*/  BSYNC B1 ;  /* 0x0000000000017941 */ /* 0x000fea0003800000 */
.L_x_364:
        /* <DEDUP_REMOVED lines=10> */
.L_x_367:
[----:B------:R-:W-:Y:S05]  /*10d50*/  BSYNC B1 ;  /* 0x0000000000017941 */ /* 0x000fea0003800000 */
.L_x_366:
        /* <DEDUP_REMOVED lines=11> */
.L_x_369:
[----:B------:R-:W-:Y:S05]  /*10e10*/  BSYNC B1 ;  /* 0x0000000000017941 */ /* 0x000fea0003800000 */
.L_x_368:
        /* <DEDUP_REMOVED lines=11> */
.L_x_371:
[----:B------:R-:W-:Y:S05]  /*10ed0*/  BSYNC B1 ;  /* 0x0000000000017941 */ /* 0x000fea0003800000 */
.L_x_370:
        /* <DEDUP_REMOVED lines=11> */
.L_x_373:
[----:B------:R-:W-:Y:S05]  /*10f90*/  BSYNC B1 ;  /* 0x0000000000017941 */ /* 0x000fea0003800000 */
.L_x_372:
        /* <DEDUP_REMOVED lines=10> */
.L_x_375:
[----:B------:R-:W-:Y:S05]  /*11040*/  BSYNC B1 ;  /* 0x0000000000017941 */ /* 0x000fea0003800000 */
.L_x_374:
        /* <DEDUP_REMOVED lines=11> */
.L_x_377:
[----:B------:R-:W-:Y:S05]  /*11100*/  BSYNC B1 ;  /* 0x0000000000017941 */ /* 0x000fea0003800000 */
.L_x_376:
        /* <DEDUP_REMOVED lines=11> */
.L_x_379:
[----:B------:R-:W-:Y:S05]  /*111c0*/  BSYNC B1 ;  /* 0x0000000000017941 */ /* 0x000fea0003800000 */
.L_x_378:
        /* <DEDUP_REMOVED lines=11> */
.L_x_381:
[----:B------:R-:W-:Y:S05]  /*11280*/  BSYNC B1 ;  /* 0x0000000000017941 */ /* 0x000fea0003800000 */
.L_x_380:
        /* <DEDUP_REMOVED lines=10> */
.L_x_383:
[----:B------:R-:W-:Y:S05]  /*11330*/  BSYNC B1 ;  /* 0x0000000000017941 */ /* 0x000fea0003800000 */
.L_x_382:
        /* <DEDUP_REMOVED lines=11> */
.L_x_385:
[----:B------:R-:W-:Y:S05]  /*113f0*/  BSYNC B1 ;  /* 0x0000000000017941 */ /* 0x000fea0003800000 */
.L_x_384:
        /* <DEDUP_REMOVED lines=10> */
.L_x_387:
[----:B------:R-:W-:Y:S05]  /*114a0*/  BSYNC B1 ;  /* 0x0000000000017941 */ /* 0x000fea0003800000 */
.L_x_386:
        /* <DEDUP_REMOVED lines=10> */
.L_x_389:
[----:B------:R-:W-:Y:S05]  /*11550*/  BSYNC B1 ;  /* 0x0000000000017941 */ /* 0x000fea0003800000 */
.L_x_388:
[----:B------:R-:W3:Y:S01]  /*11560*/  LDL.LU R216, [R1+0x158] ;  /* 0x0001580001d87983 */ /* 0x000ee20000300800 */
[----:B-----5:R-:W-:Y:S01]  /*11570*/  HADD2.F32 R217, -RZ, R23.H0_H0 ;  /* 0x20000017ffd97230 */ /* 0x020fe20000004100 */
        /* <DEDUP_REMOVED lines=8> */
.L_x_391:
[----:B------:R-:W-:Y:S05]  /*11600*/  BSYNC B1 ;  /* 0x0000000000017941 */ /* 0x000fea0003800000 */
.L_x_390:
[----:B------:R-:W2:Y:S01]  /*11610*/  LDL.LU R216, [R1+0x15c] ;  /* 0x00015c0001d87983 */ /* 0x000ea20000300800 */
[----:B---3-5:R-:W-:Y:S01]  /*11620*/  HADD2.F32 R217, -RZ, R23.H0_H0 ;  /* 0x20000017ffd97230 */ /* 0x028fe20000004100 */
        /* <DEDUP_REMOVED lines=8> */
.L_x_393:
[----:B------:R-:W-:Y:S05]  /*116b0*/  BSYNC B1 ;  /* 0x0000000000017941 */ /* 0x000fea0003800000 */
.L_x_392:
[----:B------:R-:W4:Y:S01]  /*116c0*/  LDL.LU R216, [R1+0x160] ;  /* 0x0001600001d87983 */ /* 0x000f220000300800 */
[----:B--2--5:R-:W-:Y:S01]  /*116d0*/  HADD2.F32 R217, -RZ, R23.H0_H0 ;  /* 0x20000017ffd97230 */ /* 0x024fe20000004100 */
[----:B------:R-:W-:Y:S01]  /*116e0*/  ISETP.GT.AND P5, PT, R0, 0x80, P2 ;  /* 0x000000800000780c */ /* 0x000fe200017a4270 */
[----:B------:R-:W-:Y:S03]  /*116f0*/  BSSY B1, `(.L_x_394) ;  /* 0x0000007000017945 */ /* 0x000fe60003800000 */
[----:B------:R-:W-:-:S04]  /*11700*/  FMUL R217, R217, R16 ;  /* 0x00000010d9d97220 */ /* 0x000fc80000400000 */
[----:B----4-:R-:W-:-:S05]  /*11710*/  FFMA R217, R216, R2, R217 ;  /* 0x00000002d8d97223 */ /* 0x010fca00000000d9 */
[----:B------:R-:W-:-:S05]  /*11720*/  F2FP.F16.F32.PACK_AB R217, RZ, R217 ;  /* 0x000000d9ffd9723e */ /* 0x000fca00000000ff */
[----:B------:R2:W-:Y:S01]  /*11730*/  @P4 STG.E.U16 desc[UR36][R18.64+0x160], R217 ;  /* 0x000160d912004986 */ /* 0x0005e2000c101524 */
[----:B------:R-:W-:Y:S05]  /*11740*/  @!P5 BRA `(.L_x_395) ;  /* 0x000000000004d947 */ /* 0x000fea0003800000 */
[----:B------:R4:W5:Y:S02]  /*11750*/  LDG.E.LTC128B.U16 R23, desc[UR36][R10.64+0x162] ;  /* 0x000162240a177981 */ /* 0x000964000c1e1520 */
.L_x_395:
[----:B------:R-:W-:Y:S05]  /*11760*/  BSYNC B1 ;  /* 0x0000000000017941 */ /* 0x000fea0003800000 */
.L_x_394:
[----:B------:R-:W3:Y:S01]  /*11770*/  LDL.LU R216, [R1+0x164] ;  /* 0x0001640001d87983 */ /* 0x000ee20000300800 */
[----:B--2--5:R-:W-:Y:S01]  /*11780*/  HADD2.F32 R217, -RZ, R23.H0_H0 ;  /* 0x20000017ffd97230 */ /* 0x024fe20000004100 */
        /* <DEDUP_REMOVED lines=8> */
.L_x_397:
[----:B------:R-:W-:Y:S05]  /*11810*/  BSYNC B1 ;  /* 0x0000000000017941 */ /* 0x000fea0003800000 */
.L_x_396:
        /* <DEDUP_REMOVED lines=10> */
.L_x_399:
[----:B------:R-:W-:Y:S05]  /*118c0*/  BSYNC B1 ;  /* 0x0000000000017941 */ /* 0x000fea0003800000 */
.L_x_398:
        /* <DEDUP_REMOVED lines=10> */
.L_x_401:
[----:B------:R-:W-:Y:S05]  /*11970*/  BSYNC B1 ;  /* 0x0000000000017941 */ /* 0x000fea0003800000 */
.L_x_400:
        /* <DEDUP_REMOVED lines=10> */
.L_x_403:
[----:B------:R-:W-:Y:S05]  /*11a20*/  BSYNC B1 ;  /* 0x0000000000017941 */ /* 0x000fea0003800000 */
.L_x_402:
        /* <DEDUP_REMOVED lines=10> */
.L_x_405:
[----:B------:R-:W-:Y:S05]  /*11ad0*/  BSYNC B1 ;  /* 0x0000000000017941 */ /* 0x000fea0003800000 */
.L_x_404:
        /* <DEDUP_REMOVED lines=10> */
.L_x_407:
[----:B------:R-:W-:Y:S05]  /*11b80*/  BSYNC B1 ;  /* 0x0000000000017941 */ /* 0x000fea0003800000 */
.L_x_406:
[----:B------:R-:W3:Y:S01]  /*11b90*/  LDL.LU R216, [R1+0x17c] ;  /* 0x00017c0001d87983 */ /* 0x000ee20000300800 */
[----:B--2--5:R-:W-:Y:S01]  /*11ba0*/  HADD2.F32 R217, -RZ, R23.H0_H0 ;  /* 0x20000017ffd97230 */ /* 0x024fe20000004100 */
        /* <DEDUP_REMOVED lines=11> */
.L_x_409:
[----:B------:R-:W-:Y:S05]  /*11c60*/  BSYNC B1 ;  /* 0x0000000000017941 */ /* 0x000fea0003800000 */
.L_x_408:
[----:B--2--5:R-:W-:Y:S01]  /*11c70*/  HADD2.F32 R21, -RZ, R23.H0_H0 ;  /* 0x20000017ff157230 */ /* 0x024fe20000004100 */
[----:B------:R-:W-:Y:S01]  /*11c80*/  ISETP.GT.AND P2, PT, R3, 0xc1, PT ;  /* 0x000000c10300780c */ /* 0x000fe20003f44270 */
[----:B------:R-:W-:Y:S01]  /*11c90*/  BSSY B1, `(.L_x_410) ;  /* 0x000000a000017945 */ /* 0x000fe20003800000 */
[----:B------:R-:W-:Y:S02]  /*11ca0*/  LOP3.LUT R17, R17, 0xfffffffd, RZ, 0xc0, !PT ;  /* 0xfffffffd11117812 */ /* 0x000fe400078ec0ff */
[----:B------:R-:W-:Y:S01]  /*11cb0*/  FMUL R21, R21, R16 ;  /* 0x0000001015157220 */ /* 0x000fe20000400000 */
[----:B------:R-:W-:-:S03]  /*11cc0*/  ISETP.GT.AND P0, PT, R0, RZ, P2 ;  /* 0x000000ff0000720c */ /* 0x000fc60001704270 */
[----:B------:R-:W-:-:S05]  /*11cd0*/  FFMA R21, R120, R2, R21 ;  /* 0x0000000278157223 */ /* 0x000fca0000000015 */
[----:B------:R-:W-:Y:S02]  /*11ce0*/  F2FP.F16.F32.PACK_AB R21, RZ, R21 ;  /* 0x00000015ff15723e */ /* 0x000fe400000000ff */
[----:B------:R-:W-:-:S03]  /*11cf0*/  @P2 LOP3.LUT R17, R17, 0x2, RZ, 0xfc, !PT ;  /* 0x0000000211112812 */ /* 0x000fc600078efcff */
[----:B------:R2:W-:Y:S01]  /*11d00*/  @P1 STG.E.U16 desc[UR36][R4.64+0x180], R21 ;  /* 0x0001801504001986 */ /* 0x0005e2000c101524 */
[----:B------:R-:W-:Y:S05]  /*11d10*/  @!P0 BRA `(.L_x_411) ;  /* 0x0000000000048947 */ /* 0x000fea0003800000 */
[----:B------:R0:W5:Y:S02]  /*11d20*/  LDG.E.LTC128B.U16 R23, desc[UR36][R14.64+0x182] ;  /* 0x000182240e177981 */ /* 0x000164000c1e1520 */
.L_x_411:
[----:B------:R-:W-:Y:S05]  /*11d30*/  BSYNC B1 ;  /* 0x0000000000017941 */ /* 0x000fea0003800000 */
.L_x_410:
[----:B--2--5:R-:W-:Y:S01]  /*11d40*/  HADD2.F32 R21, -RZ, R23.H0_H0 ;  /* 0x20000017ff157230 */ /* 0x024fe20000004100 */
[----:B------:R-:W-:Y:S01]  /*11d50*/  ISETP.GT.AND P1, PT, R0, 0x8, P3 ;  /* 0x000000080000780c */ /* 0x000fe20001f24270 */
[----:B------:R-:W-:Y:S03]  /*11d60*/  BSSY B1, `(.L_x_412) ;  /* 0x0000007000017945 */ /* 0x000fe60003800000 */
[----:B------:R-:W-:-:S04]  /*11d70*/  FMUL R20, R21, R16 ;  /* 0x0000001015147220 */ /* 0x000fc80000400000 */
[----:B------:R-:W-:-:S05]  /*11d80*/  FFMA R20, R121, R2, R20 ;  /* 0x0000000279147223 */ /* 0x000fca0000000014 */
[----:B------:R-:W-:-:S05]  /*11d90*/  F2FP.F16.F32.PACK_AB R20, RZ, R20 ;  /* 0x00000014ff14723e */ /* 0x000fca00000000ff */
[----:B------:R2:W-:Y:S01]  /*11da0*/  @P0 STG.E.U16 desc[UR36][R4.64+0x182], R20 ;  /* 0x0001821404000986 */ /* 0x0005e2000c101524 */
[----:B------:R-:W-:Y:S05]  /*11db0*/  @!P1 BRA `(.L_x_413) ;  /* 0x0000000000049947 */ /* 0x000fea0003800000 */
[----:B------:R0:W5:Y:S02]  /*11dc0*/  LDG.E.LTC128B.U16 R23, desc[UR36][R12.64+0x180] ;  /* 0x000180240c177981 */ /* 0x000164000c1e1520 */
.L_x_413:
[----:B------:R-:W-:Y:S05]  /*11dd0*/  BSYNC B1 ;  /* 0x0000000000017941 */ /* 0x000fea0003800000 */
.L_x_412:
[----:B-----5:R-:W-:Y:S01]  /*11de0*/  HADD2.F32 R21, -RZ, R23.H0_H0 ;  /* 0x20000017ff157230 */ /* 0x020fe20000004100 */
        /* <DEDUP_REMOVED lines=8> */
.L_x_415:
[----:B------:R-:W-:Y:S05]  /*11e70*/  BSYNC B1 ;  /* 0x0000000000017941 */ /* 0x000fea0003800000 */
.L_x_414:
[----:B0----5:R-:W-:Y:S01]  /*11e80*/  HADD2.F32 R21, -RZ, R23.H0_H0 ;  /* 0x20000017ff157230 */ /* 0x021fe20000004100 */
[----:B------:R-:W-:Y:S01]  /*11e90*/  ISETP.GT.AND P3, PT, R3, 0xc8, PT ;  /* 0x000000c80300780c */ /* 0x000fe20003f64270 */
[----:B------:R-:W-:Y:S01]  /*11ea0*/  BSSY B1, `(.L_x_416) ;  /* 0x000000a000017945 */ /* 0x000fe20003800000 */
[----:B------:R-:W-:Y:S02]  /*11eb0*/  LOP3.LUT R17, R17, 0xfffffffb, RZ, 0xc0, !PT ;  /* 0xfffffffb11117812 */ /* 0x000fe400078ec0ff */
[----:B--2---:R-:W-:Y:S01]  /*11ec0*/  FMUL R20, R21, R16 ;  /* 0x0000001015147220 */ /* 0x004fe20000400000 */
[----:B------:R-:W-:-:S03]  /*11ed0*/  ISETP.GT.AND P1, PT, R0, RZ, P3 ;  /* 0x000000ff0000720c */ /* 0x000fc60001f24270 */
[----:B------:R-:W-:-:S05]  /*11ee0*/  FFMA R20, R123, R2, R20 ;  /* 0x000000027b147223 */ /* 0x000fca0000000014 */
[----:B------:R-:W-:Y:S02]  /*11ef0*/  F2FP.F16.F32.PACK_AB R20, RZ, R20 ;  /* 0x00000014ff14723e */ /* 0x000fe400000000ff */
[----:B------:R-:W-:-:S03]  /*11f00*/  @P3 LOP3.LUT R17, R17, 0x4, RZ, 0xfc, !PT ;  /* 0x0000000411113812 */ /* 0x000fc600078efcff */
[----:B------:R0:W-:Y:S01]  /*11f10*/  @P0 STG.E.U16 desc[UR36][R6.64+0x182], R20 ;  /* 0x0001821406000986 */ /* 0x0001e2000c101524 */
[----:B------:R-:W-:Y:S05]  /*11f20*/  @!P1 BRA `(.L_x_417) ;  /* 0x0000000000049947 */ /* 0x000fea0003800000 */
[----:B------:R2:W5:Y:S02]  /*11f30*/  LDG.E.LTC128B.U16 R23, desc[UR36][R14.64+0x190] ;  /* 0x000190240e177981 */ /* 0x000564000c1e1520 */
.L_x_417:
[----:B------:R-:W-:Y:S05]  /*11f40*/  BSYNC B1 ;  /* 0x0000000000017941 */ /* 0x000fea0003800000 */
.L_x_416:
[----:B-----5:R-:W-:Y:S01]  /*11f50*/  HADD2.F32 R21, -RZ, R23.H0_H0 ;  /* 0x20000017ff157230 */ /* 0x020fe20000004100 */
        /* <DEDUP_REMOVED lines=11> */
.L_x_419:
[----:B------:R-:W-:Y:S05]  /*12010*/  BSYNC B1 ;  /* 0x0000000000017941 */ /* 0x000fea0003800000 */
.L_x_418:
[----:B0----5:R-:W-:Y:S01]  /*12020*/  HADD2.F32 R21, -RZ, R23.H0_H0 ;  /* 0x20000017ff157230 */ /* 0x021fe20000004100 */
        /* <DEDUP_REMOVED lines=8> */
.L_x_421:
[----:B------:R-:W-:Y:S05]  /*120b0*/  BSYNC B1 ;  /* 0x0000000000017941 */ /* 0x000fea0003800000 */
.L_x_420:
        /* <DEDUP_REMOVED lines=9> */
.L_x_423:
[----:B------:R-:W-:Y:S05]  /*12150*/  BSYNC B1 ;  /* 0x0000000000017941 */ /* 0x000fea0003800000 */
.L_x_422:
[----:B0----5:R-:W-:Y:S01]  /*12160*/  HADD2.F32 R21, -RZ, R23.H0_H0 ;  /* 0x20000017ff157230 */ /* 0x021fe20000004100 */
[----:B------:R-:W-:Y:S01]  /*12170*/  ISETP.GT.AND P2, PT, R3, 0xd0, PT ;  /* 0x000000d00300780c */ /* 0x000fe20003f44270 */
[----:B------:R-:W-:Y:S01]  /*12180*/  BSSY B1, `(.L_x_424) ;  /* 0x000000a000017945 */ /* 0x000fe20003800000 */
[----:B------:R-:W-:Y:S02]  /*12190*/  LOP3.LUT R17, R17, 0xffffffef, RZ, 0xc0, !PT ;  /* 0xffffffef11117812 */ /* 0x000fe400078ec0ff */
[----:B------:R-:W-:-:S04]  /*121a0*/  FMUL R20, R21, R16 ;  /* 0x0000001015147220 */ /* 0x000fc80000400000 */
[----:B------:R-:W-:-:S05]  /*121b0*/  FFMA R20, R127, R2, R20 ;  /* 0x000000027f147223 */ /* 0x000fca0000000014 */
[----:B------:R-:W-:Y:S02]  /*121c0*/  F2FP.F16.F32.PACK_AB R20, RZ, R20 ;  /* 0x00000014ff14723e */ /* 0x000fe400000000ff */
[----:B------:R-:W-:-:S03]  /*121d0*/  @P2 LOP3.LUT R17, R17, 0x10, RZ, 0xfc, !PT ;  /* 0x0000001011112812 */ /* 0x000fc600078efcff */
[----:B------:R0:W-:Y:S01]  /*121e0*/  @P0 STG.E.U16 desc[UR36][R6.64+0x192], R20 ;  /* 0x0001921406000986 */ /* 0x0001e2000c101524 */
[----:B------:R-:W-:-:S13]  /*121f0*/  ISETP.GT.AND P0, PT, R0, RZ, P2 ;  /* 0x000000ff0000720c */ /* 0x000fda0001704270 */
[----:B0-----:R-:W-:Y:S05]  /*12200*/  @!P0 BRA `(.L_x_425) ;  /* 0x0000000000048947 */ /* 0x001fea0003800000 */
[----:B------:R0:W5:Y:S02]  /*12210*/  LDG.E.LTC128B.U16 R23, desc[UR36][R14.64+0x1a0] ;  /* 0x0001a0240e177981 */ /* 0x000164000c1e1520 */
.L_x_425:
[----:B------:R-:W-:Y:S05]  /*12220*/  BSYNC B1 ;  /* 0x0000000000017941 */ /* 0x000fea0003800000 */
.L_x_424:
[----:B-----5:R-:W-:Y:S01]  /*12230*/  HADD2.F32 R21, -RZ, R23.H0_H0 ;  /* 0x20000017ff157230 */ /* 0x020fe20000004100 */
        /* <DEDUP_REMOVED lines=8> */
[----:B------:R-:W-:-:S05]  /*122c0*/  IADD3 R20, P0, R229, R18, RZ ;  /* 0x00000012e5147210 */ /* 0x000fca0007f1e0ff */
[----:B-1----:R-:W-:Y:S01]  /*122d0*/  IMAD.X R21, R228, 0x1, R19, P0 ;  /* 0x00000001e4157824 */ /* 0x002fe200000e0613 */
[----:B------:R-:W-:-:S13]  /*122e0*/  ISETP.GT.AND P0, PT, R0, RZ, P1 ;  /* 0x000000ff0000720c */ /* 0x000fda0000f04270 */
[----:B------:R-:W-:Y:S05]  /*122f0*/  @!P0 BRA `(.L_x_427) ;  /* 0x0000000000048947 */ /* 0x000fea0003800000 */
[----:B------:R1:W5:Y:S02]  /*12300*/  LDG.E.LTC128B.U16 R23, desc[UR36][R14.64+0x1a2] ;  /* 0x0001a2240e177981 */ /* 0x000364000c1e1520 */
.L_x_427:
[----:B------:R-:W-:Y:S05]  /*12310*/  BSYNC B1 ;  /* 0x0000000000017941 */ /* 0x000fea0003800000 */
.L_x_426:
[----:B-----5:R-:W-:Y:S01]  /*12320*/  HADD2.F32 R121, -RZ, R23.H0_H0 ;  /* 0x20000017ff797230 */ /* 0x020fe20000004100 */
[----:B------:R-:W-:Y:S04]  /*12330*/  BSSY B1, `(.L_x_428) ;  /* 0x0000008000017945 */ /* 0x000fe80003800000 */
[----:B------:R-:W-:-:S04]  /*12340*/  FMUL R120, R121, R16 ;  /* 0x0000001079787220 */ /* 0x000fc80000400000 */
[----:B------:R-:W-:-:S05]  /*12350*/  FFMA R120, R129, R2, R120 ;  /* 0x0000000281787223 */ /* 0x000fca0000000078 */
[----:B------:R-:W-:-:S05]  /*12360*/  F2FP.F16.F32.PACK_AB R120, RZ, R120 ;  /* 0x00000078ff78723e */ /* 0x000fca00000000ff */
[----:B------:R0:W-:Y:S01]  /*12370*/  @P0 STG.E.U16 desc[UR36][R4.64+0x1a2], R120 ;  /* 0x0001a27804000986 */ /* 0x0001e2000c101524 */
[----:B------:R-:W-:-:S13]  /*12380*/  ISETP.GT.AND P0, PT, R0, 0x8, P2 ;  /* 0x000000080000780c */ /* 0x000fda0001704270 */
[----:B0-----:R-:W-:Y:S05]  /*12390*/  @!P0 BRA `(.L_x_429) ;  /* 0x0000000000048947 */ /* 0x001fea0003800000 */
[----:B------:R0:W5:Y:S02]  /*123a0*/  LDG.E.LTC128B.U16 R23, desc[UR36][R12.64+0x1a0] ;  /* 0x0001a0240c177981 */ /* 0x000164000c1e1520 */
.L_x_429:
[----:B------:R-:W-:Y:S05]  /*123b0*/  BSYNC B1 ;  /* 0x0000000000017941 */ /* 0x000fea0003800000 */
.L_x_428:
        /* <DEDUP_REMOVED lines=9> */
.L_x_431:
[----:B------:R-:W-:Y:S05]  /*12450*/  BSYNC B1 ;  /* 0x0000000000017941 */ /* 0x000fea0003800000 */
.L_x_430:
        /* <DEDUP_REMOVED lines=12> */
.L_x_433:
[----:B------:R-:W-:Y:S05]  /*12520*/  BSYNC B1 ;  /* 0x0000000000017941 */ /* 0x000fea0003800000 */
.L_x_432:
        /* <DEDUP_REMOVED lines=12> */
.L_x_435:
[----:B------:R-:W-:Y:S05]  /*125f0*/  BSYNC B1 ;  /* 0x0000000000017941 */ /* 0x000fea0003800000 */
.L_x_434:
        /* <DEDUP_REMOVED lines=9> */
.L_x_437:
[----:B------:R-:W-:Y:S05]  /*12690*/  BSYNC B1 ;  /* 0x0000000000017941 */ /* 0x000fea0003800000 */
.L_x_436:
        /* <DEDUP_REMOVED lines=9> */
.L_x_439:
[----:B------:R-:W-:Y:S05]  /*12730*/  BSYNC B1 ;  /* 0x0000000000017941 */ /* 0x000fea0003800000 */
.L_x_438:
        /* <DEDUP_REMOVED lines=12> */
.L_x_441:
[----:B------:R-:W-:Y:S05]  /*12800*/  BSYNC B1 ;  /* 0x0000000000017941 */ /* 0x000fea0003800000 */
.L_x_440:
        /* <DEDUP_REMOVED lines=12> */
.L_x_443:
[----:B------:R-:W-:Y:S05]  /*128d0*/  BSYNC B1 ;  /* 0x0000000000017941 */ /* 0x000fea0003800000 */
.L_x_442:
        /* <DEDUP_REMOVED lines=9> */
.L_x_445:
[----:B------:R-:W-:Y:S05]  /*12970*/  BSYNC B1 ;  /* 0x0000000000017941 */ /* 0x000fea0003800000 */
.L_x_444:
        /* <DEDUP_REMOVED lines=9> */
.L_x_447:
[----:B------:R-:W-:Y:S05]  /*12a10*/  BSYNC B1 ;  /* 0x0000000000017941 */ /* 0x000fea0003800000 */
.L_x_446:
        /* <DEDUP_REMOVED lines=12> */
.L_x_449:
[----:B------:R-:W-:Y:S05]  /*12ae0*/  BSYNC B1 ;  /* 0x0000000000017941 */ /* 0x000fea0003800000 */
.L_x_448:
        /* <DEDUP_REMOVED lines=12> */
.L_x_451:
[----:B------:R-:W-:Y:S05]  /*12bb0*/  BSYNC B1 ;  /* 0x0000000000017941 */ /* 0x000fea0003800000 */
.L_x_450:
        /* <DEDUP_REMOVED lines=9> */
.L_x_453:
[----:B------:R-:W-:Y:S05]  /*12c50*/  BSYNC B1 ;  /* 0x0000000000017941 */ /* 0x000fea0003800000 */
.L_x_452:
        /* <DEDUP_REMOVED lines=9> */
.L_x_455:
[----:B------:R-:W-:Y:S05]  /*12cf0*/  BSYNC B1 ;  /* 0x0000000000017941 */ /* 0x000fea0003800000 */
.L_x_454:
        /* <DEDUP_REMOVED lines=12> */
.L_x_457:
[----:B------:R-:W-:Y:S05]  /*12dc0*/  BSYNC B1 ;  /* 0x0000000000017941 */ /* 0x000fea0003800000 */
.L_x_456:
        /* <DEDUP_REMOVED lines=12> */
.L_x_459:
[----:B------:R-:W-:Y:S05]  /*12e90*/  BSYNC B1 ;  /* 0x0000000000017941 */ /* 0x000fea0003800000 */
.L_x_458:
        /* <DEDUP_REMOVED lines=9> */
.L_x_461:
[----:B------:R-:W-:Y:S05]  /*12f30*/  BSYNC B1 ;  /* 0x0000000000017941 */ /* 0x000fea0003800000 */
.L_x_460:
        /* <DEDUP_REMOVED lines=9> */
.L_x_463:
[----:B------:R-:W-:Y:S05]  /*12fd0*/  BSYNC B1 ;  /* 0x0000000000017941 */ /* 0x000fea0003800000 */
.L_x_462:
        /* <DEDUP_REMOVED lines=12> */
.L_x_465:
[----:B------:R-:W-:Y:S05]  /*130a0*/  BSYNC B1 ;  /* 0x0000000000017941 */ /* 0x000fea0003800000 */
.L_x_464:
        /* <DEDUP_REMOVED lines=12> */
.L_x_467:
[----:B------:R-:W-:Y:S05]  /*13170*/  BSYNC B1 ;  /* 0x0000000000017941 */ /* 0x000fea0003800000 */
.L_x_466:
        /* <DEDUP_REMOVED lines=9> */
.L_x_469:
[----:B------:R-:W-:Y:S05]  /*13210*/  BSYNC B1 ;  /* 0x0000000000017941 */ /* 0x000fea0003800000 */
.L_x_468:
        /* <DEDUP_REMOVED lines=9> */
.L_x_471:
[----:B------:R-:W-:Y:S05]  /*132b0*/  BSYNC B1 ;  /* 0x0000000000017941 */ /* 0x000fea0003800000 */
.L_x_470:
[----:B-----5:R-:W-:Y:S01]  /*132c0*/  HADD2.F32 R121, -RZ, R23.H0_H0 ;  /* 0x20000017ff797230 */ /* 0x020fe20000004100 */
[----:B------:R-:W-:Y:S01]  /*132d0*/  ISETP.GT.AND P2, PT, R3, 0x100, PT ;  /* 0x000001000300780c */ /* 0x000fe20003f44270 */
[----:B------:R-:W-:Y:S03]  /*132e0*/  BSSY B1, `(.L_x_472) ;  /* 0x000000b000017945 */ /* 0x000fe60003800000 */
[----:B------:R-:W-:-:S04]  /*132f0*/  FMUL R120, R121, R16 ;  /* 0x0000001079787220 */ /* 0x000fc80000400000 */
[----:B------:R-:W-:-:S05]  /*13300*/  FFMA R120, R151, R2, R120 ;  /* 0x0000000297787223 */ /* 0x000fca0000000078 */
[----:B------:R-:W-:-:S04]  /*13310*/  F2FP.F16.F32.PACK_AB R120, RZ, R120 ;  /* 0x00000078ff78723e */ /* 0x000fc800000000ff */
[----:B------:R-:W-:Y:S02]  /*13320*/  PRMT R121, R120, 0x7610, R121 ;  /* 0x0000761078797816 */ /* 0x000fe40000000079 */
[----:B------:R-:W-:Y:S02]  /*13330*/  PRMT R120, R23, 0x7610, R120 ;  /* 0x0000761017787816 */ /* 0x000fe40000000078 */
[----:B------:R-:W-:Y:S01]  /*13340*/  P2R R23, PR, RZ, 0x4 ;  /* 0x00000004ff177803 */ /* 0x000fe20000000000 */
[----:B------:R0:W-:Y:S01]  /*13350*/  @P0 STG.E.U16 desc[UR36][R6.64+0x1f2], R121 ;  /* 0x0001f27906000986 */ /* 0x0001e2000c101524 */
[----:B------:R-:W-:-:S13]  /*13360*/  ISETP.GT.AND P0, PT, R0, RZ, P2 ;  /* 0x000000ff0000720c */ /* 0x000fda0001704270 */
[----:B0-----:R-:W-:Y:S05]  /*13370*/  @!P0 BRA `(.L_x_473) ;  /* 0x0000000000048947 */ /* 0x001fea0003800000 */
[----:B------:R0:W5:Y:S02]  /*13380*/  LDG.E.LTC128B.U16 R120, desc[UR36][R14.64+0x200] ;  /* 0x000200240e787981 */ /* 0x000164000c1e1520 */
.L_x_473:
[----:B------:R-:W-:Y:S05]  /*13390*/  BSYNC B1 ;  /* 0x0000000000017941 */ /* 0x000fea0003800000 */
.L_x_472:
        /* <DEDUP_REMOVED lines=13> */
.L_x_475:
[----:B------:R-:W-:Y:S05]  /*13470*/  BSYNC B1 ;  /* 0x0000000000017941 */ /* 0x000fea0003800000 */
.L_x_474:
        /* <DEDUP_REMOVED lines=9> */
.L_x_477:
[----:B------:R-:W-:Y:S05]  /*13510*/  BSYNC B1 ;  /* 0x0000000000017941 */ /* 0x000fea0003800000 */
.L_x_476:
        /* <DEDUP_REMOVED lines=9> */
.L_x_479:
[----:B------:R-:W-:Y:S05]  /*135b0*/  BSYNC B1 ;  /* 0x0000000000017941 */ /* 0x000fea0003800000 */
.L_x_478:
        /* <DEDUP_REMOVED lines=13> */
.L_x_481:
[----:B------:R-:W-:Y:S05]  /*13690*/  BSYNC B1 ;  /* 0x0000000000017941 */ /* 0x000fea0003800000 */
.L_x_480:
        /* <DEDUP_REMOVED lines=13> */
.L_x_483:
[----:B------:R-:W-:Y:S05]  /*13770*/  BSYNC B1 ;  /* 0x0000000000017941 */ /* 0x000fea0003800000 */
.L_x_482:
        /* <DEDUP_REMOVED lines=9> */
.L_x_485:
[----:B------:R-:W-:Y:S05]  /*13810*/  BSYNC B1 ;  /* 0x0000000000017941 */ /* 0x000fea0003800000 */
.L_x_484:
        /* <DEDUP_REMOVED lines=9> */
.L_x_487:
[----:B------:R-:W-:Y:S05]  /*138b0*/  BSYNC B1 ;  /* 0x0000000000017941 */ /* 0x000fea0003800000 */
.L_x_486:
        /* <DEDUP_REMOVED lines=13> */
.L_x_489:
[----:B------:R-:W-:Y:S05]  /*13990*/  BSYNC B1 ;  /* 0x0000000000017941 */ /* 0x000fea0003800000 */
.L_x_488:
        /* <DEDUP_REMOVED lines=13> */
.L_x_491:
[----:B------:R-:W-:Y:S05]  /*13a70*/  BSYNC B1 ;  /* 0x0000000000017941 */ /* 0x000fea0003800000 */
.L_x_490:
        /* <DEDUP_REMOVED lines=9> */
.L_x_493:
[----:B------:R-:W-:Y:S05]  /*13b10*/  BSYNC B1 ;  /* 0x0000000000017941 */ /* 0x000fea0003800000 */
.L_x_492:
        /* <DEDUP_REMOVED lines=9> */
.L_x_495:
[----:B------:R-:W-:Y:S05]  /*13bb0*/  BSYNC B1 ;  /* 0x0000000000017941 */ /* 0x000fea0003800000 */
.L_x_494:
        /* <DEDUP_REMOVED lines=13> */
.L_x_497:
[----:B------:R-:W-:Y:S05]  /*13c90*/  BSYNC B1 ;  /* 0x0000000000017941 */ /* 0x000fea0003800000 */
.L_x_496:
        /* <DEDUP_REMOVED lines=13> */
.L_x_499:
[----:B------:R-:W-:Y:S05]  /*13d70*/  BSYNC B1 ;  /* 0x0000000000017941 */ /* 0x000fea0003800000 */
.L_x_498:
        /* <DEDUP_REMOVED lines=9> */
.L_x_501:
[----:B------:R-:W-:Y:S05]  /*13e10*/  BSYNC B1 ;  /* 0x0000000000017941 */ /* 0x000fea0003800000 */
.L_x_500:
        /* <DEDUP_REMOVED lines=9> */
.L_x_503:
[----:B------:R-:W-:Y:S05]  /*13eb0*/  BSYNC B1 ;  /* 0x0000000000017941 */ /* 0x000fea0003800000 */
.L_x_502:
        /* <DEDUP_REMOVED lines=13> */
.L_x_505:
[----:B------:R-:W-:Y:S05]  /*13f90*/  BSYNC B1 ;  /* 0x0000000000017941 */ /* 0x000fea0003800000 */
.L_x_504:
        /* <DEDUP_REMOVED lines=13> */
.L_x_507:
[----:B------:R-:W-:Y:S05]  /*14070*/  BSYNC B1 ;  /* 0x0000000000017941 */ /* 0x000fea0003800000 */
.L_x_506:
        /* <DEDUP_REMOVED lines=9> */
.L_x_509:
[----:B------:R-:W-:Y:S05]  /*14110*/  BSYNC B1 ;  /* 0x0000000000017941 */ /* 0x000fea0003800000 */
.L_x_508:
        /* <DEDUP_REMOVED lines=9> */
.L_x_511:
[----:B------:R-:W-:Y:S05]  /*141b0*/  BSYNC B1 ;  /* 0x0000000000017941 */ /* 0x000fea0003800000 */
.L_x_510:
        /* <DEDUP_REMOVED lines=13> */
.L_x_513:
[----:B------:R-:W-:Y:S05]  /*14290*/  BSYNC B1 ;  /* 0x0000000000017941 */ /* 0x000fea0003800000 */
.L_x_512:
        /* <DEDUP_REMOVED lines=13> */
.L_x_515:
[----:B------:R-:W-:Y:S05]  /*14370*/  BSYNC B1 ;  /* 0x0000000000017941 */ /* 0x000fea0003800000 */
.L_x_514:
        /* <DEDUP_REMOVED lines=9> */
.L_x_517:
[----:B------:R-:W-:Y:S05]  /*14410*/  BSYNC B1 ;  /* 0x0000000000017941 */ /* 0x000fea0003800000 */
.L_x_516:
        /* <DEDUP_REMOVED lines=9> */
.L_x_519:
[----:B------:R-:W-:Y:S05]  /*144b0*/  BSYNC B1 ;  /* 0x0000000000017941 */ /* 0x000fea0003800000 */
.L_x_518:
        /* <DEDUP_REMOVED lines=13> */
.L_x_521:
[----:B------:R-:W-:Y:S05]  /*14590*/  BSYNC B1 ;  /* 0x0000000000017941 */ /* 0x000fea0003800000 */
.L_x_520:
        /* <DEDUP_REMOVED lines=13> */
.L_x_523:
[----:B------:R-:W-:Y:S05]  /*14670*/  BSYNC B1 ;  /* 0x0000000000017941 */ /* 0x000fea0003800000 */
.L_x_522:
        /* <DEDUP_REMOVED lines=9> */
.L_x_525:
[----:B------:R-:W-:Y:S05]  /*14710*/  BSYNC B1 ;  /* 0x0000000000017941 */ /* 0x000fea0003800000 */
.L_x_524:
        /* <DEDUP_REMOVED lines=9> */
.L_x_527:
[----:B------:R-:W-:Y:S05]  /*147b0*/  BSYNC B1 ;  /* 0x0000000000017941 */ /* 0x000fea0003800000 */
.L_x_526:
        /* <DEDUP_REMOVED lines=13> */
.L_x_529:
[----:B------:R-:W-:Y:S05]  /*14890*/  BSYNC B1 ;  /* 0x0000000000017941 */ /* 0x000fea0003800000 */
.L_x_528:
        /* <DEDUP_REMOVED lines=13> */
.L_x_531:
[----:B------:R-:W-:Y:S05]  /*14970*/  BSYNC B1 ;  /* 0x0000000000017941 */ /* 0x000fea0003800000 */
.L_x_530:
        /* <DEDUP_REMOVED lines=9> */
.L_x_533:
[----:B------:R-:W-:Y:S05]  /*14a10*/  BSYNC B1 ;  /* 0x0000000000017941 */ /* 0x000fea0003800000 */
.L_x_532:
        /* <DEDUP_REMOVED lines=9> */
.L_x_535:
[----:B------:R-:W-:Y:S05]  /*14ab0*/  BSYNC B1 ;  /* 0x0000000000017941 */ /* 0x000fea0003800000 */
.L_x_534:
        /* <DEDUP_REMOVED lines=13> */
.L_x_537:
[----:B------:R-:W-:Y:S05]  /*14b90*/  BSYNC B1 ;  /* 0x0000000000017941 */ /* 0x000fea0003800000 */
.L_x_536:
        /* <DEDUP_REMOVED lines=13> */
.L_x_539:
[----:B------:R-:W-:Y:S05]  /*14c70*/  BSYNC B1 ;  /* 0x0000000000017941 */ /* 0x000fea0003800000 */
.L_x_538:
        /* <DEDUP_REMOVED lines=9> */
.L_x_541:
[----:B------:R-:W-:Y:S05]  /*14d10*/  BSYNC B1 ;  /* 0x0000000000017941 */ /* 0x000fea0003800000 */
.L_x_540:
        /* <DEDUP_REMOVED lines=9> */
.L_x_543:
[----:B------:R-:W-:Y:S05]  /*14db0*/  BSYNC B1 ;  /* 0x0000000000017941 */ /* 0x000fea0003800000 */
.L_x_542:
[----:B-----5:R-:W-:Y:S01]  /*14dc0*/  HADD2.F32 R139, -RZ, R137.H0_H0 ;  /* 0x20000089ff8b7230 */ /* 0x020fe20000004100 */
[----:B------:R-:W-:Y:S01]  /*14dd0*/  ISETP.GT.AND P2, PT, R3, 0x148, PT ;  /* 0x000001480300780c */ /* 0x000fe20003f44270 */
[----:B------:R-:W-:Y:S03]  /*14de0*/  BSSY B1, `(.L_x_544) ;  /* 0x0000009000017945 */ /* 0x000fe60003800000 */
[----:B------:R-:W-:Y:S01]  /*14df0*/  FMUL R138, R139, R16 ;  /* 0x000000108b8a7220 */ /* 0x000fe20000400000 */
[----:B------:R-:W-:-:S03]  /*14e00*/  P2R R140, PR, RZ, 0x4 ;  /* 0x00000004ff8c7803 */ /* 0x000fc60000000000 */
[----:B------:R-:W-:-:S05]  /*14e10*/  FFMA R138, R187, R2, R138 ;  /* 0x00000002bb8a7223 */ /* 0x000fca000000008a */
[----:B------:R-:W-:-:S05]  /*14e20*/  F2FP.F16.F32.PACK_AB R138, RZ, R138 ;  /* 0x0000008aff8a723e */ /* 0x000fca00000000ff */
[----:B------:R0:W-:Y:S01]  /*14e30*/  @P0 STG.E.U16 desc[UR36][R6.64+0x282], R138 ;  /* 0x0002828a06000986 */ /* 0x0001e2000c101524 */
[----:B------:R-:W-:-:S13]  /*14e40*/  ISETP.GT.AND P0, PT, R0, RZ, P2 ;  /* 0x000000ff0000720c */ /* 0x000fda0001704270 */
[----:B0-----:R-:W-:Y:S05]  /*14e50*/  @!P0 BRA `(.L_x_545) ;  /* 0x0000000000048947 */ /* 0x001fea0003800000 */
[----:B------:R0:W5:Y:S02]  /*14e60*/  LDG.E.LTC128B.U16 R137, desc[UR36][R14.64+0x290] ;  /* 0x000290240e897981 */ /* 0x000164000c1e1520 */
.L_x_545:
[----:B------:R-:W-:Y:S05]  /*14e70*/  BSYNC B1 ;  /* 0x0000000000017941 */ /* 0x000fea0003800000 */
.L_x_544:
        /* <DEDUP_REMOVED lines=11> */
.L_x_547:
[----:B------:R-:W-:Y:S05]  /*14f30*/  BSYNC B1 ;  /* 0x0000000000017941 */ /* 0x000fea0003800000 */
.L_x_546:
        /* <DEDUP_REMOVED lines=9> */
.L_x_549:
[----:B------:R-:W-:Y:S05]  /*14fd0*/  BSYNC B1 ;  /* 0x0000000000017941 */ /* 0x000fea0003800000 */
.L_x_548:
        /* <DEDUP_REMOVED lines=9> */
.L_x_551:
[----:B------:R-:W-:Y:S05]  /*15070*/  BSYNC B1 ;  /* 0x0000000000017941 */ /* 0x000fea0003800000 */
.L_x_550:
        /* <DEDUP_REMOVED lines=11> */
.L_x_553:
[----:B------:R-:W-:Y:S05]  /*15130*/  BSYNC B1 ;  /* 0x0000000000017941 */ /* 0x000fea0003800000 */
.L_x_552:
        /* <DEDUP_REMOVED lines=11> */
.L_x_555:
[----:B------:R-:W-:Y:S05]  /*151f0*/  BSYNC B1 ;  /* 0x0000000000017941 */ /* 0x000fea0003800000 */
.L_x_554:
        /* <DEDUP_REMOVED lines=9> */
.L_x_557:
[----:B------:R-:W-:Y:S05]  /*15290*/  BSYNC B1 ;  /* 0x0000000000017941 */ /* 0x000fea0003800000 */
.L_x_556:
        /* <DEDUP_REMOVED lines=9> */
.L_x_559:
[----:B------:R-:W-:Y:S05]  /*15330*/  BSYNC B1 ;  /* 0x0000000000017941 */ /* 0x000fea0003800000 */
.L_x_558:
        /* <DEDUP_REMOVED lines=11> */
.L_x_561:
[----:B------:R-:W-:Y:S05]  /*153f0*/  BSYNC B1 ;  /* 0x0000000000017941 */ /* 0x000fea0003800000 */
.L_x_560:
        /* <DEDUP_REMOVED lines=11> */
.L_x_563:
[----:B------:R-:W-:Y:S05]  /*154b0*/  BSYNC B1 ;  /* 0x0000000000017941 */ /* 0x000fea0003800000 */
.L_x_562:
        /* <DEDUP_REMOVED lines=9> */
.L_x_565:
[----:B------:R-:W-:Y:S05]  /*15550*/  BSYNC B1 ;  /* 0x0000000000017941 */ /* 0x000fea0003800000 */
.L_x_564:
        /* <DEDUP_REMOVED lines=9> */
.L_x_567:
[----:B------:R-:W-:Y:S05]  /*155f0*/  BSYNC B1 ;  /* 0x0000000000017941 */ /* 0x000fea0003800000 */
.L_x_566:
        /* <DEDUP_REMOVED lines=11> */
.L_x_569:
[----:B------:R-:W-:Y:S05]  /*156b0*/  BSYNC B1 ;  /* 0x0000000000017941 */ /* 0x000fea0003800000 */
.L_x_568:
        /* <DEDUP_REMOVED lines=11> */
.L_x_571:
[----:B------:R-:W-:Y:S05]  /*15770*/  BSYNC B1 ;  /* 0x0000000000017941 */ /* 0x000fea0003800000 */
.L_x_570:
        /* <DEDUP_REMOVED lines=9> */
.L_x_573:
[----:B------:R-:W-:Y:S05]  /*15810*/  BSYNC B1 ;  /* 0x0000000000017941 */ /* 0x000fea0003800000 */
.L_x_572:
        /* <DEDUP_REMOVED lines=9> */
.L_x_575:
[----:B------:R-:W-:Y:S05]  /*158b0*/  BSYNC B1 ;  /* 0x0000000000017941 */ /* 0x000fea0003800000 */
.L_x_574:
[----:B-----5:R-:W-:Y:S01]  /*158c0*/  HADD2.F32 R139, -RZ, R137.H0_H0 ;  /* 0x20000089ff8b7230 */ /* 0x020fe20000004100 */
[----:B------:R-:W-:Y:S01]  /*158d0*/  ISETP.GT.AND P6, PT, R3, 0x168, PT ;  /* 0x000001680300780c */ /* 0x000fe20003fc4270 */
[----:B------:R-:W-:Y:S03]  /*158e0*/  BSSY B1, `(.L_x_576) ;  /* 0x0000008000017945 */ /* 0x000fe60003800000 */
[----:B------:R-:W-:-:S04]  /*158f0*/  FMUL R138, R139, R16 ;  /* 0x000000108b8a7220 */ /* 0x000fc80000400000 */
[----:B------:R-:W-:-:S05]  /*15900*/  FFMA R138, R203, R2, R138 ;  /* 0x00000002cb8a7223 */ /* 0x000fca000000008a */
[----:B------:R-:W-:-:S05]  /*15910*/  F2FP.F16.F32.PACK_AB R138, RZ, R138 ;  /* 0x0000008aff8a723e */ /* 0x000fca00000000ff */
[----:B------:R0:W-:Y:S01]  /*15920*/  @P0 STG.E.U16 desc[UR36][R6.64+0x2c2], R138 ;  /* 0x0002c28a06000986 */ /* 0x0001e2000c101524 */
[----:B------:R-:W-:-:S13]  /*15930*/  ISETP.GT.AND P0, PT, R0, RZ, P6 ;  /* 0x000000ff0000720c */ /* 0x000fda0003704270 */
[----:B0-----:R-:W-:Y:S05]  /*15940*/  @!P0 BRA `(.L_x_577) ;  /* 0x0000000000048947 */ /* 0x001fea0003800000 */
[----:B------:R0:W5:Y:S02]  /*15950*/  LDG.E.LTC128B.U16 R137, desc[UR36][R14.64+0x2d0] ;  /* 0x0002d0240e897981 */ /* 0x000164000c1e1520 */
.L_x_577:
[----:B------:R-:W-:Y:S05]  /*15960*/  BSYNC B1 ;  /* 0x0000000000017941 */ /* 0x000fea0003800000 */
.L_x_576:
        /* <DEDUP_REMOVED lines=10> */
.L_x_579:
[----:B------:R-:W-:Y:S05]  /*15a10*/  BSYNC B1 ;  /* 0x0000000000017941 */ /* 0x000fea0003800000 */
.L_x_578:
        /* <DEDUP_REMOVED lines=9> */
.L_x_581:
[----:B------:R-:W-:Y:S05]  /*15ab0*/  BSYNC B1 ;  /* 0x0000000000017941 */ /* 0x000fea0003800000 */
.L_x_580:
        /* <DEDUP_REMOVED lines=9> */
.L_x_583:
[----:B------:R-:W-:Y:S05]  /*15b50*/  BSYNC B1 ;  /* 0x0000000000017941 */ /* 0x000fea0003800000 */
.L_x_582:
        /* <DEDUP_REMOVED lines=10> */
.L_x_585:
[----:B------:R-:W-:Y:S05]  /*15c00*/  BSYNC B1 ;  /* 0x0000000000017941 */ /* 0x000fea0003800000 */
.L_x_584:
        /* <DEDUP_REMOVED lines=10> */
.L_x_587:
[----:B------:R-:W-:Y:S05]  /*15cb0*/  BSYNC B1 ;  /* 0x0000000000017941 */ /* 0x000fea0003800000 */
.L_x_586:
        /* <DEDUP_REMOVED lines=9> */
.L_x_589:
[----:B------:R-:W-:Y:S05]  /*15d50*/  BSYNC B1 ;  /* 0x0000000000017941 */ /* 0x000fea0003800000 */
.L_x_588:
        /* <DEDUP_REMOVED lines=9> */
.L_x_591:
[----:B------:R-:W-:Y:S05]  /*15df0*/  BSYNC B1 ;  /* 0x0000000000017941 */ /* 0x000fea0003800000 */
.L_x_590:
        /* <DEDUP_REMOVED lines=10> */
.L_x_593:
[----:B------:R-:W-:Y:S05]  /*15ea0*/  BSYNC B1 ;  /* 0x0000000000017941 */ /* 0x000fea0003800000 */
.L_x_592:
[----:B-----5:R-:W-:Y:S01]  /*15eb0*/  HADD2.F32 R139, -RZ, R137.H0_H0 ;  /* 0x20000089ff8b7230 */ /* 0x020fe20000004100 */
[----:B------:R-:W-:Y:S04]  /*15ec0*/  BSSY B1, `(.L_x_594) ;  /* 0x0000009000017945 */ /* 0x000fe80003800000 */
[----:B------:R-:W-:-:S04]  /*15ed0*/  FMUL R139, R139, R16 ;  /* 0x000000108b8b7220 */ /* 0x000fc80000400000 */
[----:B------:R-:W-:-:S05]  /*15ee0*/  FFMA R139, R212, R2, R139 ;  /* 0x00000002d48b7223 */ /* 0x000fca000000008b */
[----:B------:R-:W-:-:S05]  /*15ef0*/  F2FP.F16.F32.PACK_AB R139, RZ, R139 ;  /* 0x0000008bff8b723e */ /* 0x000fca00000000ff */
[----:B------:R0:W-:Y:S01]  /*15f00*/  @P0 STG.E.U16 desc[UR36][R4.64+0x2f0], R139 ;  /* 0x0002f08b04000986 */ /* 0x0001e2000c101524 */
[----:B------:R-:W-:-:S04]  /*15f10*/  ISETP.GT.AND P0, PT, R3, 0x179, PT ;  /* 0x000001790300780c */ /* 0x000fc80003f04270 */
[----:B------:R-:W-:-:S13]  /*15f20*/  ISETP.GT.AND P5, PT, R0, RZ, P0 ;  /* 0x000000ff0000720c */ /* 0x000fda00007a4270 */
[----:B0-----:R-:W-:Y:S05]  /*15f30*/  @!P5 BRA `(.L_x_595) ;  /* 0x000000000004d947 */ /* 0x001fea0003800000 */
[----:B------:R0:W5:Y:S02]  /*15f40*/  LDG.E.LTC128B.U16 R137, desc[UR36][R14.64+0x2f2] ;  /* 0x0002f2240e897981 */ /* 0x000164000c1e1520 */
.L_x_595:
[----:B------:R-:W-:Y:S05]  /*15f50*/  BSYNC B1 ;  /* 0x0000000000017941 */ /* 0x000fea0003800000 */
.L_x_594:
[----:B-----5:R-:W-:Y:S01]  /*15f60*/  HADD2.F32 R3, -RZ, R137.H0_H0 ;  /* 0x20000089ff037230 */ /* 0x020fe20000004100 */
[----:B------:R-:W-:Y:S04]  /*15f70*/  BSSY B1, `(.L_x_596) ;  /* 0x0000008000017945 */ /* 0x000fe80003800000 */
[----:B0123--:R-:W-:-:S04]  /*15f80*/  FMUL R14, R3, R16 ;  /* 0x00000010030e7220 */ /* 0x00ffc80000400000 */
[----:B------:R-:W-:-:S05]  /*15f90*/  FFMA R14, R213, R2, R14 ;  /* 0x00000002d50e7223 */ /* 0x000fca000000000e */
[----:B------:R-:W-:-:S05]  /*15fa0*/  F2FP.F16.F32.PACK_AB R14, RZ, R14 ;  /* 0x0000000eff0e723e */ /* 0x000fca00000000ff */
[----:B------:R0:W-:Y:S01]  /*15fb0*/  @P5 STG.E.U16 desc[UR36][R4.64+0x2f2], R14 ;  /* 0x0002f20e04005986 */ /* 0x0001e2000c101524 */
[----:B------:R-:W-:-:S13]  /*15fc0*/  ISETP.GT.AND P5, PT, R0, 0x8, P1 ;  /* 0x000000080000780c */ /* 0x000fda0000fa4270 */
[----:B0-----:R-:W-:Y:S05]  /*15fd0*/  @!P5 BRA `(.L_x_597) ;  /* 0x000000000004d947 */ /* 0x001fea0003800000 */
[----:B------:R0:W5:Y:S02]  /*15fe0*/  LDG.E.LTC128B.U16 R137, desc[UR36][R12.64+0x2f0] ;  /* 0x0002f0240c897981 */ /* 0x000164000c1e1520 */
.L_x_597:
[----:B------:R-:W-:Y:S05]  /*15ff0*/  BSYNC B1 ;  /* 0x0000000000017941 */ /* 0x000fea0003800000 */
.L_x_596:
[----:B-----5:R-:W-:Y:S01]  /*16000*/  HADD2.F32 R3, -RZ, R137.H0_H0 ;  /* 0x20000089ff037230 */ /* 0x020fe20000004100 */
[----:B------:R-:W-:Y:S01]  /*16010*/  BSSY B1, `(.L_x_598) ;  /* 0x000000a000017945 */ /* 0x000fe20003800000 */
[----:B------:R-:W-:Y:S02]  /*16020*/  @P5 IMAD.MOV.U32 R4, RZ, RZ, R6 ;  /* 0x000000ffff045224 */ /* 0x000fe400078e0006 */
[----:B------:R-:W-:Y:S02]  /*16030*/  @P5 IMAD.MOV.U32 R5, RZ, RZ, R7 ;  /* 0x000000ffff055224 */ /* 0x000fe400078e0007 */
[----:B------:R-:W-:-:S04]  /*16040*/  FMUL R3, R3, R16 ;  /* 0x0000001003037220 */ /* 0x000fc80000400000 */
[----:B------:R-:W-:-:S05]  /*16050*/  FFMA R3, R214, R2, R3 ;  /* 0x00000002d6037223 */ /* 0x000fca0000000003 */
[----:B------:R-:W-:-:S05]  /*16060*/  F2FP.F16.F32.PACK_AB R3, RZ, R3 ;  /* 0x00000003ff03723e */ /* 0x000fca00000000ff */
[----:B------:R1:W-:Y:S01]  /*16070*/  @P5 STG.E.U16 desc[UR36][R4.64+0x2f0], R3 ;  /* 0x0002f00304005986 */ /* 0x0003e2000c101524 */
[----:B------:R-:W-:-:S13]  /*16080*/  ISETP.GT.AND P5, PT, R0, 0x8, P0 ;  /* 0x000000080000780c */ /* 0x000fda00007a4270 */
[----:B-1----:R-:W-:Y:S05]  /*16090*/  @!P5 BRA `(.L_x_599) ;  /* 0x000000000004d947 */ /* 0x002fea0003800000 */
[----:B------:R1:W5:Y:S02]  /*160a0*/  LDG.E.LTC128B.U16 R137, desc[UR36][R12.64+0x2f2] ;  /* 0x0002f2240c897981 */ /* 0x000364000c1e1520 */
.L_x_599:
[----:B------:R-:W-:Y:S05]  /*160b0*/  BSYNC B1 ;  /* 0x0000000000017941 */ /* 0x000fea0003800000 */
.L_x_598:
[----:B-----5:R-:W-:Y:S01]  /*160c0*/  HADD2.F32 R3, -RZ, R137.H0_H0 ;  /* 0x20000089ff037230 */ /* 0x020fe20000004100 */
[----:B------:R-:W-:Y:S04]  /*160d0*/  BSSY B1, `(.L_x_600) ;  /* 0x0000009000017945 */ /* 0x000fe80003800000 */
[----:B------:R-:W-:-:S04]  /*160e0*/  FMUL R4, R3, R16 ;  /* 0x0000001003047220 */ /* 0x000fc80000400000 */
[----:B------:R-:W-:-:S05]  /*160f0*/  FFMA R4, R215, R2, R4 ;  /* 0x00000002d7047223 */ /* 0x000fca0000000004 */
[----:B------:R-:W-:-:S05]  /*16100*/  F2FP.F16.F32.PACK_AB R4, RZ, R4 ;  /* 0x00000004ff04723e */ /* 0x000fca00000000ff */
[----:B------:R2:W-:Y:S01]  /*16110*/  @P5 STG.E.U16 desc[UR36][R6.64+0x2f2], R4 ;  /* 0x0002f20406005986 */ /* 0x0005e2000c101524 */
[----:B------:R-:W-:-:S04]  /*16120*/  LOP3.LUT P5, RZ, R17, 0x1, RZ, 0xc0, !PT ;  /* 0x0000000111ff7812 */ /* 0x000fc800078ac0ff */
[----:B------:R-:W-:-:S13]  /*16130*/  ISETP.GT.AND P5, PT, R0, 0x80, P5 ;  /* 0x000000800000780c */ /* 0x000fda0002fa4270 */
[----:B--2---:R-:W-:Y:S05]  /*16140*/  @!P5 BRA `(.L_x_601) ;  /* 0x000000000004d947 */ /* 0x004fea0003800000 */
[----:B------:R2:W5:Y:S02]  /*16150*/  LDG.E.LTC128B.U16 R137, desc[UR36][R10.64+0x180] ;  /* 0x000180240a897981 */ /* 0x000564000c1e1520 */
.L_x_601:
[----:B------:R-:W-:Y:S05]  /*16160*/  BSYNC B1 ;  /* 0x0000000000017941 */ /* 0x000fea0003800000 */
.L_x_600:
        /* <DEDUP_REMOVED lines=8> */
[----:B---3--:R-:W-:Y:S05]  /*161f0*/  @!P5 BRA `(.L_x_603) ;  /* 0x000000000004d947 */ /* 0x008fea0003800000 */
[----:B------:R3:W5:Y:S02]  /*16200*/  LDG.E.LTC128B.U16 R137, desc[UR36][R10.64+0x182] ;  /* 0x000182240a897981 */ /* 0x000764000c1e1520 */
.L_x_603:
[----:B------:R-:W-:Y:S05]  /*16210*/  BSYNC B1 ;  /* 0x0000000000017941 */ /* 0x000fea0003800000 */
.L_x_602:
        /* <DEDUP_REMOVED lines=8> */
[----:B0-----:R-:W-:Y:S05]  /*162a0*/  @!P5 BRA `(.L_x_605) ;  /* 0x000000000004d947 */ /* 0x001fea0003800000 */
[----:B------:R0:W5:Y:S02]  /*162b0*/  LDG.E.LTC128B.U16 R137, desc[UR36][R8.64+0x180] ;  /* 0x0001802408897981 */ /* 0x000164000c1e1520 */
.L_x_605:
[----:B------:R-:W-:Y:S05]  /*162c0*/  BSYNC B1 ;  /* 0x0000000000017941 */ /* 0x000fea0003800000 */
.L_x_604:
        /* <DEDUP_REMOVED lines=10> */
.L_x_607:
[----:B------:R-:W-:Y:S05]  /*16370*/  BSYNC B1 ;  /* 0x0000000000017941 */ /* 0x000fea0003800000 */
.L_x_606:
        /* <DEDUP_REMOVED lines=10> */
.L_x_609:
[----:B------:R-:W-:Y:S05]  /*16420*/  BSYNC B1 ;  /* 0x0000000000017941 */ /* 0x000fea0003800000 */
.L_x_608:
        /* <DEDUP_REMOVED lines=10> */
.L_x_611:
[----:B------:R-:W-:Y:S05]  /*164d0*/  BSYNC B1 ;  /* 0x0000000000017941 */ /* 0x000fea0003800000 */
.L_x_610:
        /* <DEDUP_REMOVED lines=10> */
.L_x_613:
[----:B------:R-:W-:Y:S05]  /*16580*/  BSYNC B1 ;  /* 0x0000000000017941 */ /* 0x000fea0003800000 */
.L_x_612:
        /* <DEDUP_REMOVED lines=10> */
.L_x_615:
[----:B------:R-:W-:Y:S05]  /*16630*/  BSYNC B1 ;  /* 0x0000000000017941 */ /* 0x000fea0003800000 */
.L_x_614:
        /* <DEDUP_REMOVED lines=10> */
.L_x_617:
[----:B------:R-:W-:Y:S05]  /*166e0*/  BSYNC B1 ;  /* 0x0000000000017941 */ /* 0x000fea0003800000 */
.L_x_616:
        /* <DEDUP_REMOVED lines=10> */
.L_x_619:
[----:B------:R-:W-:Y:S05]  /*16790*/  BSYNC B1 ;  /* 0x0000000000017941 */ /* 0x000fea0003800000 */
.L_x_618:
        /* <DEDUP_REMOVED lines=10> */
.L_x_621:
[----:B------:R-:W-:Y:S05]  /*16840*/  BSYNC B1 ;  /* 0x0000000000017941 */ /* 0x000fea0003800000 */
.L_x_620:
        /* <DEDUP_REMOVED lines=10> */
.L_x_623:
[----:B------:R-:W-:Y:S05]  /*168f0*/  BSYNC B1 ;  /* 0x0000000000017941 */ /* 0x000fea0003800000 */
.L_x_622:
        /* <DEDUP_REMOVED lines=10> */
.L_x_625:
[----:B------:R-:W-:Y:S05]  /*169a0*/  BSYNC B1 ;  /* 0x0000000000017941 */ /* 0x000fea0003800000 */
.L_x_624:
        /* <DEDUP_REMOVED lines=10> */
.L_x_627:
[----:B------:R-:W-:Y:S05]  /*16a50*/  BSYNC B1 ;  /* 0x0000000000017941 */ /* 0x000fea0003800000 */
.L_x_626:
        /* <DEDUP_REMOVED lines=10> */
.L_x_629:
[----:B------:R-:W-:Y:S05]  /*16b00*/  BSYNC B1 ;  /* 0x0000000000017941 */ /* 0x000fea0003800000 */
.L_x_628:
        /* <DEDUP_REMOVED lines=10> */
.L_x_631:
[----:B------:R-:W-:Y:S05]  /*16bb0*/  BSYNC B1 ;  /* 0x0000000000017941 */ /* 0x000fea0003800000 */
.L_x_630:
        /* <DEDUP_REMOVED lines=10> */
.L_x_633:
[----:B------:R-:W-:Y:S05]  /*16c60*/  BSYNC B1 ;  /* 0x0000000000017941 */ /* 0x000fea0003800000 */
.L_x_632:
        /* <DEDUP_REMOVED lines=10> */
.L_x_635:
[----:B------:R-:W-:Y:S05]  /*16d10*/  BSYNC B1 ;  /* 0x0000000000017941 */ /* 0x000fea0003800000 */
.L_x_634:
        /* <DEDUP_REMOVED lines=10> */
.L_x_637:
[----:B------:R-:W-:Y:S05]  /*16dc0*/  BSYNC B1 ;  /* 0x0000000000017941 */ /* 0x000fea0003800000 */
.L_x_636:
        /* <DEDUP_REMOVED lines=10> */
.L_x_639:
[----:B------:R-:W-:Y:S05]  /*16e70*/  BSYNC B1 ;  /* 0x0000000000017941 */ /* 0x000fea0003800000 */
.L_x_638:
        /* <DEDUP_REMOVED lines=10> */
.L_x_641:
[----:B------:R-:W-:Y:S05]  /*16f20*/  BSYNC B1 ;  /* 0x0000000000017941 */ /* 0x000fea0003800000 */
.L_x_640:
        /* <DEDUP_REMOVED lines=10> */
.L_x_643:
[----:B------:R-:W-:Y:S05]  /*16fd0*/  BSYNC B1 ;  /* 0x0000000000017941 */ /* 0x000fea0003800000 */
.L_x_642:
        /* <DEDUP_REMOVED lines=10> */
.L_x_645:
[----:B------:R-:W-:Y:S05]  /*17080*/  BSYNC B1 ;  /* 0x0000000000017941 */ /* 0x000fea0003800000 */
.L_x_644:
        /* <DEDUP_REMOVED lines=10> */
.L_x_647:
[----:B------:R-:W-:Y:S05]  /*17130*/  BSYNC B1 ;  /* 0x0000000000017941 */ /* 0x000fea0003800000 */
.L_x_646:
        /* <DEDUP_REMOVED lines=10> */
.L_x_649:
[----:B------:R-:W-:Y:S05]  /*171e0*/  BSYNC B1 ;  /* 0x0000000000017941 */ /* 0x000fea0003800000 */
.L_x_648:
        /* <DEDUP_REMOVED lines=10> */
.L_x_651:
[----:B------:R-:W-:Y:S05]  /*17290*/  BSYNC B1 ;  /* 0x0000000000017941 */ /* 0x000fea0003800000 */
.L_x_650:
        /* <DEDUP_REMOVED lines=10> */
.L_x_653:
[----:B------:R-:W-:Y:S05]  /*17340*/  BSYNC B1 ;  /* 0x0000000000017941 */ /* 0x000fea0003800000 */
.L_x_652:
        /* <DEDUP_REMOVED lines=10> */
.L_x_655:
[----:B------:R-:W-:Y:S05]  /*173f0*/  BSYNC B1 ;  /* 0x0000000000017941 */ /* 0x000fea0003800000 */
.L_x_654:
        /* <DEDUP_REMOVED lines=10> */
.L_x_657:
[----:B------:R-:W-:Y:S05]  /*174a0*/  BSYNC B1 ;  /* 0x0000000000017941 */ /* 0x000fea0003800000 */
.L_x_656:
        /* <DEDUP_REMOVED lines=10> */
.L_x_659:
[----:B------:R-:W-:Y:S05]  /*17550*/  BSYNC B1 ;  /* 0x0000000000017941 */ /* 0x000fea0003800000 */
.L_x_658:
        /* <DEDUP_REMOVED lines=10> */
.L_x_661:
[----:B------:R-:W-:Y:S05]  /*17600*/  BSYNC B1 ;  /* 0x0000000000017941 */ /* 0x000fea0003800000 */
.L_x_660:
        /* <DEDUP_REMOVED lines=10> */
.L_x_663:
[----:B------:R-:W-:Y:S05]  /*176b0*/  BSYNC B1 ;  /* 0x0000000000017941 */ /* 0x000fea0003800000 */
.L_x_662:
[----:B-----5:R-:W-:Y:S01]  /*176c0*/  HADD2.F32 R3, -RZ, R137.H0_H0 ;  /* 0x20000089ff037230 */ /* 0x020fe20000004100 */
[----:B------:R-:W-:Y:S04]  /*176d0*/  BSSY B1, `(.L_x_664) ;  /* 0x0000009000017945 */ /* 0x000fe80003800000 */
[----:B------:R-:W-:-:S04]  /*176e0*/  FMUL R4, R3, R16 ;  /* 0x0000001003047220 */ /* 0x000fc80000400000 */
[----:B------:R-:W-:-:S05]  /*176f0*/  FFMA R4, R55, R2, R4 ;  /* 0x0000000237047223 */ /* 0x000fca0000000004 */
[----:B------:R-:W-:-:S05]  /*17700*/  F2FP.F16.F32.PACK_AB R4, RZ, R4 ;  /* 0x00000004ff04723e */ /* 0x000fca00000000ff */
[----:B------:R0:W-:Y:S01]  /*17710*/  @P5 STG.E.U16 desc[UR36][R20.64+0x1f2], R4 ;  /* 0x0001f20414005986 */ /* 0x0001e2000c101524 */
[----:B------:R-:W-:-:S04]  /*17720*/  ISETP.NE.AND P5, PT, R23, RZ, PT ;  /* 0x000000ff1700720c */ /* 0x000fc80003fa5270 */
[----:B------:R-:W-:-:S13]  /*17730*/  ISETP.GT.AND P5, PT, R0, 0x80, P5 ;  /* 0x000000800000780c */ /* 0x000fda0002fa4270 */
[----:B0-----:R-:W-:Y:S05]  /*17740*/  @!P5 BRA `(.L_x_665) ;  /* 0x000000000004d947 */ /* 0x001fea0003800000 */
[----:B------:R0:W5:Y:S02]  /*17750*/  LDG.E.LTC128B.U16 R137, desc[UR36][R10.64+0x200] ;  /* 0x000200240a897981 */ /* 0x000164000c1e1520 */
.L_x_665:
[----:B------:R-:W-:Y:S05]  /*17760*/  BSYNC B1 ;  /* 0x0000000000017941 */ /* 0x000fea0003800000 */
.L_x_664:
        /* <DEDUP_REMOVED lines=10> */
.L_x_667:
[----:B------:R-:W-:Y:S05]  /*17810*/  BSYNC B1 ;  /* 0x0000000000017941 */ /* 0x000fea0003800000 */
.L_x_666:
        /* <DEDUP_REMOVED lines=10> */
.L_x_669:
[----:B------:R-:W-:Y:S05]  /*178c0*/  BSYNC B1 ;  /* 0x0000000000017941 */ /* 0x000fea0003800000 */
.L_x_668:
        /* <DEDUP_REMOVED lines=10> */
.L_x_671:
[----:B------:R-:W-:Y:S05]  /*17970*/  BSYNC B1 ;  /* 0x0000000000017941 */ /* 0x000fea0003800000 */
.L_x_670:
        /* <DEDUP_REMOVED lines=10> */
.L_x_673:
[----:B------:R-:W-:Y:S05]  /*17a20*/  BSYNC B1 ;  /* 0x0000000000017941 */ /* 0x000fea0003800000 */
.L_x_672:
        /* <DEDUP_REMOVED lines=10> */
.L_x_675:
[----:B------:R-:W-:Y:S05]  /*17ad0*/  BSYNC B1 ;  /* 0x0000000000017941 */ /* 0x000fea0003800000 */
.L_x_674:
        /* <DEDUP_REMOVED lines=10> */
.L_x_677:
[----:B------:R-:W-:Y:S05]  /*17b80*/  BSYNC B1 ;  /* 0x0000000000017941 */ /* 0x000fea0003800000 */
.L_x_676:
        /* <DEDUP_REMOVED lines=10> */
.L_x_679:
[----:B------:R-:W-:Y:S05]  /*17c30*/  BSYNC B1 ;  /* 0x0000000000017941 */ /* 0x000fea0003800000 */
.L_x_678:
        /* <DEDUP_REMOVED lines=10> */
.L_x_681:
[----:B------:R-:W-:Y:S05]  /*17ce0*/  BSYNC B1 ;  /* 0x0000000000017941 */ /* 0x000fea0003800000 */
.L_x_680:
        /* <DEDUP_REMOVED lines=10> */
.L_x_683:
[----:B------:R-:W-:Y:S05]  /*17d90*/  BSYNC B1 ;  /* 0x0000000000017941 */ /* 0x000fea0003800000 */
.L_x_682:
        /* <DEDUP_REMOVED lines=10> */
.L_x_685:
[----:B------:R-:W-:Y:S05]  /*17e40*/  BSYNC B1 ;  /* 0x0000000000017941 */ /* 0x000fea0003800000 */
.L_x_684:
        /* <DEDUP_REMOVED lines=10> */
.L_x_687:
[----:B------:R-:W-:Y:S05]  /*17ef0*/  BSYNC B1 ;  /* 0x0000000000017941 */ /* 0x000fea0003800000 */
.L_x_686:
        /* <DEDUP_REMOVED lines=10> */
.L_x_689:
[----:B------:R-:W-:Y:S05]  /*17fa0*/  BSYNC B1 ;  /* 0x0000000000017941 */ /* 0x000fea0003800000 */
.L_x_688:
        /* <DEDUP_REMOVED lines=10> */
.L_x_691:
[----:B------:R-:W-:Y:S05]  /*18050*/  BSYNC B1 ;  /* 0x0000000000017941 */ /* 0x000fea0003800000 */
.L_x_690:
        /* <DEDUP_REMOVED lines=10> */
.L_x_693:
[----:B------:R-:W-:Y:S05]  /*18100*/  BSYNC B1 ;  /* 0x0000000000017941 */ /* 0x000fea0003800000 */
.L_x_692:
        /* <DEDUP_REMOVED lines=10> */
.L_x_695:
[----:B------:R-:W-:Y:S05]  /*181b0*/  BSYNC B1 ;  /* 0x0000000000017941 */ /* 0x000fea0003800000 */
.L_x_694:
        /* <DEDUP_REMOVED lines=10> */
.L_x_697:
[----:B------:R-:W-:Y:S05]  /*18260*/  BSYNC B1 ;  /* 0x0000000000017941 */ /* 0x000fea0003800000 */
.L_x_696:
        /* <DEDUP_REMOVED lines=10> */
.L_x_699:
[----:B------:R-:W-:Y:S05]  /*18310*/  BSYNC B1 ;  /* 0x0000000000017941 */ /* 0x000fea0003800000 */
.L_x_698:
        /* <DEDUP_REMOVED lines=10> */
.L_x_701:
[----:B------:R-:W-:Y:S05]  /*183c0*/  BSYNC B1 ;  /* 0x0000000000017941 */ /* 0x000fea0003800000 */
.L_x_700:
        /* <DEDUP_REMOVED lines=10> */
.L_x_703:
[----:B------:R-:W-:Y:S05]  /*18470*/  BSYNC B1 ;  /* 0x0000000000017941 */ /* 0x000fea0003800000 */
.L_x_702:
        /* <DEDUP_REMOVED lines=10> */
.L_x_705:
[----:B------:R-:W-:Y:S05]  /*18520*/  BSYNC B1 ;  /* 0x0000000000017941 */ /* 0x000fea0003800000 */
.L_x_704:
        /* <DEDUP_REMOVED lines=10> */
.L_x_707:
[----:B------:R-:W-:Y:S05]  /*185d0*/  BSYNC B1 ;  /* 0x0000000000017941 */ /* 0x000fea0003800000 */
.L_x_706:
        /* <DEDUP_REMOVED lines=10> */
.L_x_709:
[----:B------:R-:W-:Y:S05]  /*18680*/  BSYNC B1 ;  /* 0x0000000000017941 */ /* 0x000fea0003800000 */
.L_x_708:
        /* <DEDUP_REMOVED lines=10> */
.L_x_711:
[----:B------:R-:W-:Y:S05]  /*18730*/  BSYNC B1 ;  /* 0x0000000000017941 */ /* 0x000fea0003800000 */
.L_x_710:
        /* <DEDUP_REMOVED lines=10> */
.L_x_713:
[----:B------:R-:W-:Y:S05]  /*187e0*/  BSYNC B1 ;  /* 0x0000000000017941 */ /* 0x000fea0003800000 */
.L_x_712:
        /* <DEDUP_REMOVED lines=10> */
.L_x_715:
[----:B------:R-:W-:Y:S05]  /*18890*/  BSYNC B1 ;  /* 0x0000000000017941 */ /* 0x000fea0003800000 */
.L_x_714:
        /* <DEDUP_REMOVED lines=10> */
.L_x_717:
[----:B------:R-:W-:Y:S05]  /*18940*/  BSYNC B1 ;  /* 0x0000000000017941 */ /* 0x000fea0003800000 */
.L_x_716:
        /* <DEDUP_REMOVED lines=10> */
.L_x_719:
[----:B------:R-:W-:Y:S05]  /*189f0*/  BSYNC B1 ;  /* 0x0000000000017941 */ /* 0x000fea0003800000 */
.L_x_718:
        /* <DEDUP_REMOVED lines=10> */
.L_x_721:
[----:B------:R-:W-:Y:S05]  /*18aa0*/  BSYNC B1 ;  /* 0x0000000000017941 */ /* 0x000fea0003800000 */
.L_x_720:
        /* <DEDUP_REMOVED lines=10> */
.L_x_723:
[----:B------:R-:W-:Y:S05]  /*18b50*/  BSYNC B1 ;  /* 0x0000000000017941 */ /* 0x000fea0003800000 */
.L_x_722:
        /* <DEDUP_REMOVED lines=10> */
.L_x_725:
[----:B------:R-:W-:Y:S05]  /*18c00*/  BSYNC B1 ;  /* 0x0000000000017941 */ /* 0x000fea0003800000 */
.L_x_724:
        /* <DEDUP_REMOVED lines=10> */
.L_x_727:
[----:B------:R-:W-:Y:S05]  /*18cb0*/  BSYNC B1 ;  /* 0x0000000000017941 */ /* 0x000fea0003800000 */
.L_x_726:
        /* <DEDUP_REMOVED lines=10> */
.L_x_729:
[----:B------:R-:W-:Y:S05]  /*18d60*/  BSYNC B1 ;  /* 0x0000000000017941 */ /* 0x000fea0003800000 */
.L_x_728:
        /* <DEDUP_REMOVED lines=10> */
.L_x_731:
[----:B------:R-:W-:Y:S05]  /*18e10*/  BSYNC B1 ;  /* 0x0000000000017941 */ /* 0x000fea0003800000 */
.L_x_730:
        /* <DEDUP_REMOVED lines=10> */
.L_x_733:
[----:B------:R-:W-:Y:S05]  /*18ec0*/  BSYNC B1 ;  /* 0x0000000000017941 */ /* 0x000fea0003800000 */
.L_x_732:
        /* <DEDUP_REMOVED lines=10> */
.L_x_735:
[----:B------:R-:W-:Y:S05]  /*18f70*/  BSYNC B1 ;  /* 0x0000000000017941 */ /* 0x000fea0003800000 */
.L_x_734:
        /* <DEDUP_REMOVED lines=10> */
.L_x_737:
[----:B------:R-:W-:Y:S05]  /*19020*/  BSYNC B1 ;  /* 0x0000000000017941 */ /* 0x000fea0003800000 */
.L_x_736:
        /* <DEDUP_REMOVED lines=10> */
.L_x_739:
[----:B------:R-:W-:Y:S05]  /*190d0*/  BSYNC B1 ;  /* 0x0000000000017941 */ /* 0x000fea0003800000 */
.L_x_738:
        /* <DEDUP_REMOVED lines=10> */
.L_x_741:
[----:B------:R-:W-:Y:S05]  /*19180*/  BSYNC B1 ;  /* 0x0000000000017941 */ /* 0x000fea0003800000 */
.L_x_740:
        /* <DEDUP_REMOVED lines=10> */
.L_x_743:
[----:B------:R-:W-:Y:S05]  /*19230*/  BSYNC B1 ;  /* 0x0000000000017941 */ /* 0x000fea0003800000 */
.L_x_742:
        /* <DEDUP_REMOVED lines=10> */
.L_x_745:
[----:B------:R-:W-:Y:S05]  /*192e0*/  BSYNC B1 ;  /* 0x0000000000017941 */ /* 0x000fea0003800000 */
.L_x_744:
        /* <DEDUP_REMOVED lines=10> */
.L_x_747:
[----:B------:R-:W-:Y:S05]  /*19390*/  BSYNC B1 ;  /* 0x0000000000017941 */ /* 0x000fea0003800000 */
.L_x_746:
        /* <DEDUP_REMOVED lines=10> */
.L_x_749:
[----:B------:R-:W-:Y:S05]  /*19440*/  BSYNC B1 ;  /* 0x0000000000017941 */ /* 0x000fea0003800000 */
.L_x_748:
        /* <DEDUP_REMOVED lines=10> */
.L_x_751:
[----:B------:R-:W-:Y:S05]  /*194f0*/  BSYNC B1 ;  /* 0x0000000000017941 */ /* 0x000fea0003800000 */
.L_x_750:
        /* <DEDUP_REMOVED lines=10> */
.L_x_753:
[----:B------:R-:W-:Y:S05]  /*195a0*/  BSYNC B1 ;  /* 0x0000000000017941 */ /* 0x000fea0003800000 */
.L_x_752:
        /* <DEDUP_REMOVED lines=10> */
.L_x_755:
[----:B------:R-:W-:Y:S05]  /*19650*/  BSYNC B1 ;  /* 0x0000000000017941 */ /* 0x000fea0003800000 */
.L_x_754:
        /* <DEDUP_REMOVED lines=10> */
.L_x_757:
[----:B------:R-:W-:Y:S05]  /*19700*/  BSYNC B1 ;  /* 0x0000000000017941 */ /* 0x000fea0003800000 */
.L_x_756:
        /* <DEDUP_REMOVED lines=10> */
.L_x_759:
[----:B------:R-:W-:Y:S05]  /*197b0*/  BSYNC B1 ;  /* 0x0000000000017941 */ /* 0x000fea0003800000 */
.L_x_758:
        /* <DEDUP_REMOVED lines=10> */
.L_x_761:
[----:B------:R-:W-:Y:S05]  /*19860*/  BSYNC B1 ;  /* 0x0000000000017941 */ /* 0x000fea0003800000 */
.L_x_760:
        /* <DEDUP_REMOVED lines=10> */
.L_x_763:
[----:B------:R-:W-:Y:S05]  /*19910*/  BSYNC B1 ;  /* 0x0000000000017941 */ /* 0x000fea0003800000 */
.L_x_762:
        /* <DEDUP_REMOVED lines=10> */
.L_x_765:
[----:B------:R-:W-:Y:S05]  /*199c0*/  BSYNC B1 ;  /* 0x0000000000017941 */ /* 0x000fea0003800000 */
.L_x_764:
        /* <DEDUP_REMOVED lines=10> */
.L_x_767:
[----:B------:R-:W-:Y:S05]  /*19a70*/  BSYNC B1 ;  /* 0x0000000000017941 */ /* 0x000fea0003800000 */
.L_x_766:
        /* <DEDUP_REMOVED lines=9> */
.L_x_769:
[----:B------:R-:W-:Y:S05]  /*19b10*/  BSYNC B1 ;  /* 0x0000000000017941 */ /* 0x000fea0003800000 */
.L_x_768:
        /* <DEDUP_REMOVED lines=9> */
.L_x_771:
[----:B------:R-:W-:Y:S05]  /*19bb0*/  BSYNC B1 ;  /* 0x0000000000017941 */ /* 0x000fea0003800000 */
.L_x_770:
        /* <DEDUP_REMOVED lines=9> */
.L_x_773:
[----:B------:R-:W-:Y:S05]  /*19c50*/  BSYNC B1 ;  /* 0x0000000000017941 */ /* 0x000fea0003800000 */
.L_x_772:
        /* <DEDUP_REMOVED lines=9> */
.L_x_775:
[----:B------:R-:W-:Y:S05]  /*19cf0*/  BSYNC B1 ;  /* 0x0000000000017941 */ /* 0x000fea0003800000 */
.L_x_774:
        /* <DEDUP_REMOVED lines=9> */
.L_x_777:
[----:B------:R-:W-:Y:S05]  /*19d90*/  BSYNC B1 ;  /* 0x0000000000017941 */ /* 0x000fea0003800000 */
.L_x_776:
        /* <DEDUP_REMOVED lines=9> */
.L_x_779:
[----:B------:R-:W-:Y:S05]  /*19e30*/  BSYNC B1 ;  /* 0x0000000000017941 */ /* 0x000fea0003800000 */
.L_x_778:
        /* <DEDUP_REMOVED lines=9> */
.L_x_781:
[----:B------:R-:W-:Y:S05]  /*19ed0*/  BSYNC B1 ;  /* 0x0000000000017941 */ /* 0x000fea0003800000 */
.L_x_780:
        /* <DEDUP_REMOVED lines=9> */
.L_x_783:
[----:B------:R-:W-:Y:S05]  /*19f70*/  BSYNC B1 ;  /* 0x0000000000017941 */ /* 0x000fea0003800000 */
.L_x_782:
        /* <DEDUP_REMOVED lines=9> */
.L_x_785:
[----:B------:R-:W-:Y:S05]  /*1a010*/  BSYNC B1 ;  /* 0x0000000000017941 */ /* 0x000fea0003800000 */
.L_x_784:
        /* <DEDUP_REMOVED lines=9> */
.L_x_787:
[----:B------:R-:W-:Y:S05]  /*1a0b0*/  BSYNC B1 ;  /* 0x0000000000017941 */ /* 0x000fea0003800000 */
.L_x_786:
        /* <DEDUP_REMOVED lines=9> */
.L_x_789:
[----:B------:R-:W-:Y:S05]  /*1a150*/  BSYNC B1 ;  /* 0x0000000000017941 */ /* 0x000fea0003800000 */
.L_x_788:
        /* <DEDUP_REMOVED lines=9> */
.L_x_791:
[----:B------:R-:W-:Y:S05]  /*1a1f0*/  BSYNC B1 ;  /* 0x0000000000017941 */ /* 0x000fea0003800000 */
.L_x_790:
[----:B------:R-:W-:Y:S05]  /*1a200*/  @!P0 BRA `(.L_x_792) ;  /* 0x0000007c00708947 */ /* 0x000fea0003800000 */
[----:B-----5:R-:W-:-:S05]  /*1a210*/  HADD2.F32 R137, -RZ, R137.H0_H0 ;  /* 0x20000089ff897230 */ /* 0x020fca0000004100 */
[----:B------:R-:W-:-:S04]  /*1a220*/  FMUL R0, R137, R16 ;  /* 0x0000001089007220 */ /* 0x000fc80000400000 */
[----:B------:R-:W-:-:S05]  /*1a230*/  FFMA R0, R119, R2, R0 ;  /* 0x0000000277007223 */ /* 0x000fca0000000000 */
[----:B------:R-:W-:-:S05]  /*1a240*/  F2FP.F16.F32.PACK_AB R0, RZ, R0 ;  /* 0x00000000ff00723e */ /* 0x000fca00000000ff */
[----:B------:R0:W-:Y:S01]  /*1a250*/  STG.E.U16 desc[UR36][R20.64+0x2f2], R0 ;  /* 0x0002f20014007986 */ /* 0x0001e2000c101524 */
[----:B------:R-:W-:Y:S05]  /*1a260*/  BRA `(.L_x_792) ;  /* 0x0000007c00587947 */ /* 0x000fea0003800000 */
.L_x_29:
[----:B------:R-:W2:Y:S01]  /*1a270*/  LDL.LU R8, [R1+0x18c] ;  /* 0x00018c0001087983 */ /* 0x000ea20000300800 */
[----:B------:R-:W-:-:S03]  /*1a280*/  ULDC.64 UR4, c[0x0][0x5c0] ;  /* 0x0001700000047ab9 */ /* 0x000fc60000000a00 */
[----:B------:R-:W3:Y:S04]  /*1a290*/  LDL.LU R10, [R1+0x1f8] ;  /* 0x0001f800010a7983 */ /* 0x000ee80000300800 */
[----:B------:R-:W4:Y:S04]  /*1a2a0*/  LDL.LU R11, [R1+0x1fc] ;  /* 0x0001fc00010b7983 */ /* 0x000f280000300800 */
[----:B------:R-:W5:Y:S04]  /*1a2b0*/  LDL.LU R12, [R1+0x200] ;  /* 0x00020000010c7983 */ /* 0x000f680000300800 */
[----:B0-----:R-:W4:Y:S04]  /*1a2c0*/  LDL.LU R235, [R1+0x2a8] ;  /* 0x0002a80001eb7983 */ /* 0x001f280000300800 */
[----:B------:R-:W4:Y:S04]  /*1a2d0*/  LDL.LU R234, [R1+0x2ac] ;  /* 0x0002ac0001ea7983 */ /* 0x000f280000300800 */
        /* <DEDUP_REMOVED lines=11> */
[----:B------:R-:W4:Y:S01]  /*1a390*/  LDL.LU R222, [R1+0x2dc] ;  /* 0x0002dc0001de7983 */ /* 0x000f220000300800 */
[----:B------:R-:W-:-:S03]  /*1a3a0*/  LEA R4, P0, R6, UR4, 0x1 ;  /* 0x0000000406047c11 */ /* 0x000fc6000f8008ff */
[----:B------:R-:W4:Y:S04]  /*1a3b0*/  LDL.LU R221, [R1+0x2e0] ;  /* 0x0002e00001dd7983 */ /* 0x000f280000300800 */
[----:B------:R-:W4:Y:S04]  /*1a3c0*/  LDL.LU R220, [R1+0x2e4] ;  /* 0x0002e40001dc7983 */ /* 0x000f280000300800 */
[----:B------:R-:W4:Y:S04]  /*1a3d0*/  LDL.LU R219, [R1+0x2e8] ;  /* 0x0002e80001db7983 */ /* 0x000f280000300800 */
[----:B------:R-:W4:Y:S01]  /*1a3e0*/  LDL.LU R218, [R1+0x2ec] ;  /* 0x0002ec0001da7983 */ /* 0x000f220000300800 */
[----:B------:R-:W-:-:S03]  /*1a3f0*/  LEA.HI.X R5, R6, UR5, R14, 0x1, P0 ;  /* 0x0000000506057c11 */ /* 0x000fc600080f0c0e */
[----:B------:R-:W4:Y:S04]  /*1a400*/  LDL.LU R217, [R1+0x2f0] ;  /* 0x0002f00001d97983 */ /* 0x000f280000300800 */
[----:B------:R-:W4:Y:S04]  /*1a410*/  LDL.LU R216, [R1+0x2f4] ;  /* 0x0002f40001d87983 */ /* 0x000f280000300800 */
[----:B------:R-:W4:Y:S04]  /*1a420*/  LDL.LU R23, [R1+0x2f8] ;  /* 0x0002f80001177983 */ /* 0x000f280000300800 */
[----:B------:R-:W4:Y:S04]  /*1a430*/  LDL.LU R13, [R1+0x2fc] ;  /* 0x0002fc00010d7983 */ /* 0x000f280000300800 */
[----:B------:R-:W2:Y:S04]  /*1a440*/  LDL.LU R6, [R1+0x180] ;  /* 0x0001800001067983 */ /* 0x000ea80000300800 */
[----:B------:R-:W3:Y:S01]  /*1a450*/  LDL.LU R7, [R1+0x188] ;  /* 0x0001880001077983 */ /* 0x000ee20000300800 */
[----:B--2---:R-:W-:-:S05]  /*1a460*/  FMUL R6, R6, R2 ;  /* 0x0000000206067220 */ /* 0x004fca0000400000 */
[----:B------:R-:W-:-:S05]  /*1a470*/  F2FP.F16.F32.PACK_AB R6, RZ, R6 ;  /* 0x00000006ff06723e */ /* 0x000fca00000000ff */
[----:B------:R0:W-:Y:S04]  /*1a480*/  @P1 STG.E.U16 desc[UR36][R4.64], R6 ;  /* 0x0000000604001986 */ /* 0x0001e8000c101524 */
[----:B0-----:R-:W2:Y:S01]  /*1a490*/  LDL.LU R6, [R1+0x184] ;  /* 0x0001840001067983 */ /* 0x001ea20000300800 */
[----:B------:R-:W-:Y:S01]  /*1a4a0*/  ISETP.GT.AND P3, PT, R3, 0x1, PT ;  /* 0x000000010300780c */ /* 0x000fe20003f64270 */
[-C--:B---3--:R-:W-:Y:S01]  /*1a4b0*/  FMUL R7, R7, R2.reuse ;  /* 0x0000000207077220 */ /* 0x088fe20000400000 */
[----:B------:R-:W-:Y:S01]  /*1a4c0*/  USHF.L.U32 UR5, UR8, 0x4, URZ ;  /* 0x0000000408057899 */ /* 0x000fe2000800063f */
[C---:B------:R-:W-:Y:S01]  /*1a4d0*/  ISETP.GT.AND P2, PT, R0.reuse, 0x8, P5 ;  /* 0x000000080000780c */ /* 0x040fe20002f44270 */
[----:B------:R-:W-:Y:S01]  /*1a4e0*/  USHF.L.U64.HI UR4, UR8, 0x4, UR9 ;  /* 0x0000000408047899 */ /* 0x000fe20008010209 */
[----:B------:R-:W-:Y:S01]  /*1a4f0*/  ISETP.GT.AND P0, PT, R0, RZ, P3 ;  /* 0x000000ff0000720c */ /* 0x000fe20001f04270 */
[----:B------:R-:W-:Y:S01]  /*1a500*/  FMUL R8, R8, R2 ;  /* 0x0000000208087220 */ /* 0x000fe20000400000 */
[----:B------:R-:W-:-:S04]  /*1a510*/  F2FP.F16.F32.PACK_AB R7, RZ, R7 ;  /* 0x00000007ff07723e */ /* 0x000fc800000000ff */
[----:B------:R-:W-:Y:S02]  /*1a520*/  PRMT R9, R7, 0x7610, R9 ;  /* 0x0000761007097816 */ /* 0x000fe40000000009 */
[----:B------:R-:W-:Y:S01]  /*1a530*/  F2FP.F16.F32.PACK_AB R8, RZ, R8 ;  /* 0x00000008ff08723e */ /* 0x000fe200000000ff */
[----:B--2---:R-:W-:-:S05]  /*1a540*/  FMUL R6, R6, R2 ;  /* 0x0000000206067220 */ /* 0x004fca0000400000 */
[----:B------:R-:W-:-:S05]  /*1a550*/  F2FP.F16.F32.PACK_AB R6, RZ, R6 ;  /* 0x00000006ff06723e */ /* 0x000fca00000000ff */
[----:B------:R0:W-:Y:S01]  /*1a560*/  @P0 STG.E.U16 desc[UR36][R4.64+0x2], R6 ;  /* 0x0000020604000986 */ /* 0x0001e2000c101524 */
[----:B------:R-:W-:Y:S02]  /*1a570*/  ISETP.GT.AND P0, PT, R0, 0x8, P3 ;  /* 0x000000080000780c */ /* 0x000fe40001f04270 */
[----:B0-----:R-:W-:-:S04]  /*1a580*/  IADD3 R6, P1, R4, UR5, RZ ;  /* 0x0000000504067c10 */ /* 0x001fc8000ff3e0ff */
[----:B------:R-:W-:-:S05]  /*1a590*/  IADD3.X R7, R5, UR4, RZ, P1, !PT ;  /* 0x0000000405077c10 */ /* 0x000fca0008ffe4ff */
[----:B------:R0:W-:Y:S04]  /*1a5a0*/  @P2 STG.E.U16 desc[UR36][R6.64], R9 ;  /* 0x0000000906002986 */ /* 0x0001e8000c101524 */
[----:B------:R1:W-:Y:S04]  /*1a5b0*/  @P0 STG.E.U16 desc[UR36][R6.64+0x2], R8 ;  /* 0x0000020806000986 */ /* 0x0003e8000c101524 */
[----:B0-----:R-:W2:Y:S04]  /*1a5c0*/  LDL.LU R9, [R1+0x1f4] ;  /* 0x0001f40001097983 */ /* 0x001ea80000300800 */
[----:B-1----:R-:W3:Y:S01]  /*1a5d0*/  LDL.LU R8, [R1+0x190] ;  /* 0x0001900001087983 */ /* 0x002ee20000300800 */
[----:B------:R-:W-:-:S04]  /*1a5e0*/  ISETP.GT.AND P4, PT, R3, 0x8, PT ;  /* 0x000000080300780c */ /* 0x000fc80003f84270 */
[----:B------:R-:W-:Y:S01]  /*1a5f0*/  ISETP.GT.AND P0, PT, R0, RZ, P4 ;  /* 0x000000ff0000720c */ /* 0x000fe20002704270 */
[----:B---3--:R-:W-:-:S05]  /*1a600*/  FMUL R8, R8, R2 ;  /* 0x0000000208087220 */ /* 0x008fca0000400000 */
[----:B------:R-:W-:-:S07]  /*1a610*/  F2FP.F16.F32.PACK_AB R8, RZ, R8 ;  /* 0x00000008ff08723e */ /* 0x000fce00000000ff */
[----:B------:R0:W-:Y:S04]  /*1a620*/  @P0 STG.E.U16 desc[UR36][R4.64+0x10], R8 ;  /* 0x0000100804000986 */ /* 0x0001e8000c101524 */
[----:B0-----:R-:W3:Y:S01]  /*1a630*/  LDL.LU R8, [R1+0x194] ;  /* 0x0001940001087983 */ /* 0x001ee20000300800 */
[----:B------:R-:W-:-:S04]  /*1a640*/  ISETP.GT.AND P3, PT, R3, 0x9, PT ;  /* 0x000000090300780c */ /* 0x000fc80003f64270 */
[----:B------:R-:W-:Y:S01]  /*1a650*/  ISETP.GT.AND P0, PT, R0, RZ, P3 ;  /* 0x000000ff0000720c */ /* 0x000fe20001f04270 */
[----:B---3--:R-:W-:-:S05]  /*1a660*/  FMUL R8, R8, R2 ;  /* 0x0000000208087220 */ /* 0x008fca0000400000 */
[----:B------:R-:W-:-:S07]  /*1a670*/  F2FP.F16.F32.PACK_AB R8, RZ, R8 ;  /* 0x00000008ff08723e */ /* 0x000fce00000000ff */
[----:B------:R0:W-:Y:S04]  /*1a680*/  @P0 STG.E.U16 desc[UR36][R4.64+0x12], R8 ;  /* 0x0000120804000986 */ /* 0x0001e8000c101524 */
[----:B0-----:R-:W3:Y:S01]  /*1a690*/  LDL.LU R8, [R1+0x198] ;  /* 0x0001980001087983 */ /* 0x001ee20000300800 */
[----:B------:R-:W-:Y:S01]  /*1a6a0*/  ISETP.GT.AND P0, PT, R0, 0x8, P4 ;  /* 0x000000080000780c */ /* 0x000fe20002704270 */
        /* <DEDUP_REMOVED lines=119> */
[C---:B------:R-:W-:Y:S01]  /*1ae20*/  ISETP.GT.AND P2, PT, R3.reuse, 0x38, PT ;  /* 0x000000380300780c */ /* 0x040fe20003f44270 */
[----:B------:R-:W-:Y:S01]  /*1ae30*/  USHF.L.U64.HI UR11, UR8, 0x8, UR9 ;  /* 0x00000008080b7899 */ /* 0x000fe20008010209 */
[----:B------:R-:W-:Y:S01]  /*1ae40*/  ISETP.GT.AND P1, PT, R3, 0x39, PT ;  /* 0x000000390300780c */ /* 0x000fe20003f24270 */
[-C--:B------:R-:W-:Y:S01]  /*1ae50*/  FMUL R10, R10, R2.reuse ;  /* 0x000000020a0a7220 */ /* 0x080fe20000400000 */
[----:B------:R-:W-:Y:S01]  /*1ae60*/  ISETP.GT.AND P0, PT, R0, RZ, P2 ;  /* 0x000000ff0000720c */ /* 0x000fe20001704270 */
[----:B-----5:R-:W-:-:S03]  /*1ae70*/  FMUL R12, R12, R2 ;  /* 0x000000020c0c7220 */ /* 0x020fc60000400000 */
[----:B------:R-:W-:Y:S02]  /*1ae80*/  F2FP.F16.F32.PACK_AB R10, RZ, R10 ;  /* 0x0000000aff0a723e */ /* 0x000fe400000000ff */
[----:B------:R-:W-:Y:S01]  /*1ae90*/  F2FP.F16.F32.PACK_AB R12, RZ, R12 ;  /* 0x0000000cff0c723e */ /* 0x000fe200000000ff */
[----:B---3--:R-:W-:-:S05]  /*1aea0*/  FMUL R8, R8, R2 ;  /* 0x0000000208087220 */ /* 0x008fca0000400000 */
[----:B------:R-:W-:-:S05]  /*1aeb0*/  F2FP.F16.F32.PACK_AB R8, RZ, R8 ;  /* 0x00000008ff08723e */ /* 0x000fca00000000ff */
[----:B------:R2:W-:Y:S01]  /*1aec0*/  @P0 STG.E.U16 desc[UR36][R4.64+0x70], R8 ;  /* 0x0000700804000986 */ /* 0x0005e2000c101524 */
[----:B------:R-:W-:Y:S01]  /*1aed0*/  ISETP.GT.AND P0, PT, R0, RZ, P1 ;  /* 0x000000ff0000720c */ /* 0x000fe20000f04270 */
[----:B--2---:R-:W-:-:S05]  /*1aee0*/  FMUL R8, R9, R2 ;  /* 0x0000000209087220 */ /* 0x004fca0000400000 */
[----:B------:R-:W-:-:S07]  /*1aef0*/  F2FP.F16.F32.PACK_AB R8, RZ, R8 ;  /* 0x00000008ff08723e */ /* 0x000fce00000000ff */
[----:B------:R0:W-:Y:S02]  /*1af00*/  @P0 STG.E.U16 desc[UR36][R4.64+0x72], R8 ;  /* 0x0000720804000986 */ /* 0x0001e4000c101524 */
[----:B0-----:R-:W-:-:S05]  /*1af10*/  IMAD.U32 R8, RZ, RZ, UR8 ;  /* 0x00000008ff087e24 */ /* 0x001fca000f8e00ff */
[----:B------:R-:W-:-:S04]  /*1af20*/  LEA R8, P0, R8, R4, 0x8 ;  /* 0x0000000408087211 */ /* 0x000fc800078040ff */
[----:B------:R-:W-:Y:S02]  /*1af30*/  IADD3.X R9, R5, UR11, RZ, P0, !PT ;  /* 0x0000000b05097c10 */ /* 0x000fe400087fe4ff */
[----:B------:R-:W-:Y:S02]  /*1af40*/  ISETP.GT.AND P0, PT, R0, 0x8, P2 ;  /* 0x000000080000780c */ /* 0x000fe40001704270 */
[----:B------:R-:W-:-:S11]  /*1af50*/  ISETP.GT.AND P2, PT, R3, 0x40, PT ;  /* 0x000000400300780c */ /* 0x000fd60003f44270 */
[----:B------:R4:W-:Y:S01]  /*1af60*/  @P0 STG.E.U16 desc[UR36][R6.64+0x70], R10 ;  /* 0x0000700a06000986 */ /* 0x0009e2000c101524 */
[----:B------:R-:W-:Y:S01]  /*1af70*/  ISETP.GT.AND P0, PT, R0, 0x8, P1 ;  /* 0x000000080000780c */ /* 0x000fe20000f04270 */
[----:B----4-:R-:W-:-:S05]  /*1af80*/  FMUL R10, R11, R2 ;  /* 0x000000020b0a7220 */ /* 0x010fca0000400000 */
[----:B------:R-:W-:-:S07]  /*1af90*/  F2FP.F16.F32.PACK_AB R10, RZ, R10 ;  /* 0x0000000aff0a723e */ /* 0x000fce00000000ff */
[----:B------:R0:W-:Y:S02]  /*1afa0*/  @P0 STG.E.U16 desc[UR36][R6.64+0x72], R10 ;  /* 0x0000720a06000986 */ /* 0x0001e4000c101524 */
[----:B0-----:R-:W-:-:S04]  /*1afb0*/  IADD3 R10, P0, R8, UR5, RZ ;  /* 0x00000005080a7c10 */ /* 0x001fc8000ff1e0ff */
[----:B------:R-:W-:Y:S02]  /*1afc0*/  IADD3.X R11, R9, UR4, RZ, P0, !PT ;  /* 0x00000004090b7c10 */ /* 0x000fe400087fe4ff */
[----:B------:R-:W-:-:S13]  /*1afd0*/  ISETP.GT.AND P0, PT, R0, RZ, P2 ;  /* 0x000000ff0000720c */ /* 0x000fda0001704270 */
[----:B------:R0:W-:Y:S04]  /*1afe0*/  @P0 STG.E.U16 desc[UR36][R4.64+0x80], R12 ;  /* 0x0000800c04000986 */ /* 0x0001e8000c101524 */
[----:B0-----:R-:W2:Y:S01]  /*1aff0*/  LDL.LU R12, [R1+0x204] ;  /* 0x00020400010c7983 */ /* 0x001ea20000300800 */
[----:B------:R-:W-:-:S04]  /*1b000*/  ISETP.GT.AND P1, PT, R3, 0x41, PT ;  /* 0x000000410300780c */ /* 0x000fc80003f24270 */
[----:B------:R-:W-:Y:S01]  /*1b010*/  ISETP.GT.AND P0, PT, R0, RZ, P1 ;  /* 0x000000ff0000720c */ /* 0x000fe20000f04270 */
[----:B--2---:R-:W-:-:S05]  /*1b020*/  FMUL R12, R12, R2 ;  /* 0x000000020c0c7220 */ /* 0x004fca0000400000 */
[----:B------:R-:W-:-:S07]  /*1b030*/  F2FP.F16.F32.PACK_AB R12, RZ, R12 ;  /* 0x0000000cff0c723e */ /* 0x000fce00000000ff */
[----:B------:R0:W-:Y:S04]  /*1b040*/  @P0 STG.E.U16 desc[UR36][R4.64+0x82], R12 ;  /* 0x0000820c04000986 */ /* 0x0001e8000c101524 */
[----:B0-----:R-:W2:Y:S01]  /*1b050*/  LDL.LU R12, [R1+0x208] ;  /* 0x00020800010c7983 */ /* 0x001ea20000300800 */
[----:B------:R-:W-:Y:S01]  /*1b060*/  ISETP.GT.AND P0, PT, R0, 0x8, P2 ;  /* 0x000000080000780c */ /* 0x000fe20001704270 */
        /* <DEDUP_REMOVED lines=213> */
[C---:B------:R-:W-:Y:S02]  /*1bdc0*/  ISETP.GT.AND P1, PT, R3.reuse, 0x91, PT ;  /* 0x000000910300780c */ /* 0x040fe40003f24270 */
[C---:B------:R-:W-:Y:S02]  /*1bdd0*/  ISETP.GT.AND P4, PT, R3.reuse, 0xa9, PT ;  /* 0x000000a90300780c */ /* 0x040fe40003f84270 */
[----:B------:R-:W-:Y:S02]  /*1bde0*/  ISETP.GT.AND P0, PT, R0, RZ, P1 ;  /* 0x000000ff0000720c */ /* 0x000fe40000f04270 */
[----:B------:R-:W-:Y:S01]  /*1bdf0*/  ISETP.GT.AND P3, PT, R3, 0xb1, PT ;  /* 0x000000b10300780c */ /* 0x000fe20003f64270 */
[----:B--2---:R-:W-:-:S05]  /*1be00*/  FMUL R12, R12, R2 ;  /* 0x000000020c0c7220 */ /* 0x004fca0000400000 */
[----:B------:R-:W-:-:S05]  /*1be10*/  F2FP.F16.F32.PACK_AB R12, RZ, R12 ;  /* 0x0000000cff0c723e */ /* 0x000fca00000000ff */
[----:B------:R0:W-:Y:S01]  /*1be20*/  @P0 STG.E.U16 desc[UR36][R4.64+0x122], R12 ;  /* 0x0001220c04000986 */ /* 0x0001e2000c101524 */
[----:B------:R-:W-:Y:S02]  /*1be30*/  ISETP.GT.AND P0, PT, R0, 0x8, P2 ;  /* 0x000000080000780c */ /* 0x000fe40001704270 */
[----:B------:R-:W-:Y:S01]  /*1be40*/  ISETP.GT.AND P2, PT, R3, 0x98, PT ;  /* 0x000000980300780c */ /* 0x000fe20003f44270 */
[----:B0-----:R-:W-:-:S05]  /*1be50*/  FMUL R12, R235, R2 ;  /* 0x00000002eb0c7220 */ /* 0x001fca0000400000 */
[----:B------:R-:W-:-:S05]  /*1be60*/  F2FP.F16.F32.PACK_AB R12, RZ, R12 ;  /* 0x0000000cff0c723e */ /* 0x000fca00000000ff */
[----:B------:R0:W-:Y:S01]  /*1be70*/  @P0 STG.E.U16 desc[UR36][R6.64+0x120], R12 ;  /* 0x0001200c06000986 */ /* 0x0001e2000c101524 */
[----:B------:R-:W-:Y:S02]  /*1be80*/  ISETP.GT.AND P0, PT, R0, 0x8, P1 ;  /* 0x000000080000780c */ /* 0x000fe40000f04270 */
[----:B------:R-:W-:Y:S01]  /*1be90*/  ISETP.GT.AND P1, PT, R3, 0x99, PT ;  /* 0x000000990300780c */ /* 0x000fe20003f24270 */
[----:B0-----:R-:W-:-:S05]  /*1bea0*/  FMUL R12, R234, R2 ;  /* 0x00000002ea0c7220 */ /* 0x001fca0000400000 */
[----:B------:R-:W-:-:S05]  /*1beb0*/  F2FP.F16.F32.PACK_AB R12, RZ, R12 ;  /* 0x0000000cff0c723e */ /* 0x000fca00000000ff */
[----:B------:R0:W-:Y:S01]  /*1bec0*/  @P0 STG.E.U16 desc[UR36][R6.64+0x122], R12 ;  /* 0x0001220c06000986 */ /* 0x0001e2000c101524 */
[----:B------:R-:W-:Y:S01]  /*1bed0*/  ISETP.GT.AND P0, PT, R0, RZ, P2 ;  /* 0x000000ff0000720c */ /* 0x000fe20001704270 */
[----:B0-----:R-:W-:-:S05]  /*1bee0*/  FMUL R12, R233, R2 ;  /* 0x00000002e90c7220 */ /* 0x001fca0000400000 */
[----:B------:R-:W-:-:S07]  /*1bef0*/  F2FP.F16.F32.PACK_AB R12, RZ, R12 ;  /* 0x0000000cff0c723e */ /* 0x000fce00000000ff */
[----:B------:R0:W-:Y:S01]  /*1bf00*/  @P0 STG.E.U16 desc[UR36][R4.64+0x130], R12 ;  /* 0x0001300c04000986 */ /* 0x0001e2000c101524 */
[----:B------:R-:W-:Y:S01]  /*1bf10*/  ISETP.GT.AND P0, PT, R0, RZ, P1 ;  /* 0x000000ff0000720c */ /* 0x000fe20000f04270 */
[----:B0-----:R-:W-:-:S05]  /*1bf20*/  FMUL R12, R232, R2 ;  /* 0x00000002e80c7220 */ /* 0x001fca0000400000 */
[----:B------:R-:W-:-:S07]  /*1bf30*/  F2FP.F16.F32.PACK_AB R12, RZ, R12 ;  /* 0x0000000cff0c723e */ /* 0x000fce00000000ff */
        /* <DEDUP_REMOVED lines=19> */
[----:B------:R-:W-:Y:S01]  /*1c070*/  ISETP.GT.AND P0, PT, R0, 0x8, P2 ;  /* 0x000000080000780c */ /* 0x000fe20001704270 */
        /* <DEDUP_REMOVED lines=21> */
[----:B------:R-:W-:Y:S01]  /*1c1d0*/  ISETP.GT.AND P0, PT, R0, 0x8, P4 ;  /* 0x000000080000780c */ /* 0x000fe20002704270 */
[----:B0-----:R-:W-:-:S05]  /*1c1e0*/  FMUL R12, R222, R2 ;  /* 0x00000002de0c7220 */ /* 0x001fca0000400000 */
[----:B------:R-:W-:-:S07]  /*1c1f0*/  F2FP.F16.F32.PACK_AB R12, RZ, R12 ;  /* 0x0000000cff0c723e */ /* 0x000fce00000000ff */
        /* <DEDUP_REMOVED lines=13> */
[----:B------:R-:W-:Y:S01]  /*1c2d0*/  ISETP.GT.AND P0, PT, R0, 0x8, P3 ;  /* 0x000000080000780c */ /* 0x000fe20001f04270 */
[----:B0-----:R-:W-:-:S05]  /*1c2e0*/  FMUL R12, R218, R2 ;  /* 0x00000002da0c7220 */ /* 0x001fca0000400000 */
[----:B------:R-:W-:-:S07]  /*1c2f0*/  F2FP.F16.F32.PACK_AB R12, RZ, R12 ;  /* 0x0000000cff0c723e */ /* 0x000fce00000000ff */
[----:B------:R0:W-:Y:S01]  /*1c300*/  @P0 STG.E.U16 desc[UR36][R6.64+0x162], R12 ;  /* 0x0001620c06000986 */ /* 0x0001e2000c101524 */
[----:B------:R-:W-:-:S04]  /*1c310*/  ISETP.GT.AND P0, PT, R3, 0xb8, PT ;  /* 0x000000b80300780c */ /* 0x000fc80003f04270 */
[----:B------:R-:W-:Y:S01]  /*1c320*/  ISETP.GT.AND P2, PT, R0, RZ, P0 ;  /* 0x000000ff0000720c */ /* 0x000fe20000744270 */
        /* <DEDUP_REMOVED lines=13> */
[----:B0-----:R-:W-:Y:S02]  /*1c400*/  FMUL R12, R13, R2 ;  /* 0x000000020d0c7220 */ /* 0x001fe40000400000 */
[----:B------:R-:W2:Y:S04]  /*1c410*/  LDL.LU R13, [R1+0x118] ;  /* 0x00011800010d7983 */ /* 0x000ea80000300800 */
[----:B------:R-:W3:Y:S04]  /*1c420*/  LDL.LU R235, [R1+0x12c] ;  /* 0x00012c0001eb7983 */ /* 0x000ee80000300800 */
[----:B------:R-:W4:Y:S04]  /*1c430*/  LDL.LU R234, [R1+0x130] ;  /* 0x0001300001ea7983 */ /* 0x000f280000300800 */
[----:B------:R-:W5:Y:S04]  /*1c440*/  LDL.LU R233, [R1+0x134] ;  /* 0x0001340001e97983 */ /* 0x000f680000300800 */
        /* <DEDUP_REMOVED lines=8> */
[----:B------:R-:W5:Y:S01]  /*1c4d0*/  LDL.LU R224, [R1+0x158] ;  /* 0x0001580001e07983 */ /* 0x000f620000300800 */
[----:B------:R-:W-:-:S03]  /*1c4e0*/  F2FP.F16.F32.PACK_AB R12, RZ, R12 ;  /* 0x0000000cff0c723e */ /* 0x000fc600000000ff */
        /* <DEDUP_REMOVED lines=9> */
[----:B------:R0:W-:Y:S04]  /*1c580*/  @P6 STG.E.U16 desc[UR36][R6.64+0x172], R12 ;  /* 0x0001720c06006986 */ /* 0x0001e8000c101524 */
[----:B0-----:R-:W2:Y:S01]  /*1c590*/  LDL.LU R12, [R1] ;  /* 0x00000000010c7983 */ /* 0x001ea20000300800 */
[----:B------:R-:W-:Y:S01]  /*1c5a0*/  ISETP.GT.AND P6, PT, R0, 0x80, P5 ;  /* 0x000000800000780c */ /* 0x000fe20002fc4270 */
[----:B--2---:R-:W-:-:S05]  /*1c5b0*/  FMUL R12, R12, R2 ;  /* 0x000000020c0c7220 */ /* 0x004fca0000400000 */
[----:B------:R-:W-:-:S07]  /*1c5c0*/  F2FP.F16.F32.PACK_AB R12, RZ, R12 ;  /* 0x0000000cff0c723e */ /* 0x000fce00000000ff */
[----:B------:R0:W-:Y:S04]  /*1c5d0*/  @P6 STG.E.U16 desc[UR36][R8.64], R12 ;  /* 0x0000000c08006986 */ /* 0x0001e8000c101524 */
[----:B0-----:R-:W2:Y:S01]  /*1c5e0*/  LDL.LU R12, [R1+0x4] ;  /* 0x00000400010c7983 */ /* 0x001ea20000300800 */
[----:B------:R-:W-:-:S04]  /*1c5f0*/  ISETP.GT.AND P6, PT, R3, 0x1, PT ;  /* 0x000000010300780c */ /* 0x000fc80003fc4270 */
[----:B------:R-:W-:Y:S01]  /*1c600*/  ISETP.GT.AND P6, PT, R0, 0x80, P6 ;  /* 0x000000800000780c */ /* 0x000fe200037c4270 */
[----:B--2---:R-:W-:-:S05]  /*1c610*/  FMUL R12, R12, R2 ;  /* 0x000000020c0c7220 */ /* 0x004fca0000400000 */
[----:B------:R-:W-:-:S07]  /*1c620*/  F2FP.F16.F32.PACK_AB R12, RZ, R12 ;  /* 0x0000000cff0c723e */ /* 0x000fce00000000ff */
[----:B------:R0:W-:Y:S04]  /*1c630*/  @P6 STG.E.U16 desc[UR36][R8.64+0x2], R12 ;  /* 0x0000020c08006986 */ /* 0x0001e8000c101524 */
[----:B0-----:R-:W2:Y:S01]  /*1c640*/  LDL.LU R12, [R1+0x8] ;  /* 0x00000800010c7983 */ /* 0x001ea20000300800 */
[----:B------:R-:W-:Y:S02]  /*1c650*/  ISETP.GT.AND P5, PT, R0, 0x88, P5 ;  /* 0x000000880000780c */ /* 0x000fe40002fa4270 */
[----:B------:R-:W-:Y:S01]  /*1c660*/  ISETP.GT.AND P6, PT, R3, 0x1, PT ;  /* 0x000000010300780c */ /* 0x000fe20003fc4270 */
[----:B--2---:R-:W-:-:S05]  /*1c670*/  FMUL R12, R12, R2 ;  /* 0x000000020c0c7220 */ /* 0x004fca0000400000 */
[----:B------:R-:W-:-:S05]  /*1c680*/  F2FP.F16.F32.PACK_AB R12, RZ, R12 ;  /* 0x0000000cff0c723e */ /* 0x000fca00000000ff */
        /* <DEDUP_REMOVED lines=381> */
[----:B------:R-:W-:Y:S01]  /*1de60*/  ISETP.GT.AND P6, PT, R3, 0x89, PT ;  /* 0x000000890300780c */ /* 0x000fe20003fc4270 */
[----:B------:R-:W-:-:S03]  /*1de70*/  FMUL R13, R13, R2 ;  /* 0x000000020d0d7220 */ /* 0x000fc60000400000 */
[----:B------:R-:W-:Y:S02]  /*1de80*/  ISETP.GT.AND P5, PT, R0, 0x80, P6 ;  /* 0x000000800000780c */ /* 0x000fe400037a4270 */
[----:B------:R-:W-:Y:S01]  /*1de90*/  F2FP.F16.F32.PACK_AB R13, RZ, R13 ;  /* 0x0000000dff0d723e */ /* 0x000fe200000000ff */
[----:B--2---:R-:W-:-:S05]  /*1dea0*/  FMUL R12, R12, R2 ;  /* 0x000000020c0c7220 */ /* 0x004fca0000400000 */
[----:B------:R-:W-:-:S05]  /*1deb0*/  F2FP.F16.F32.PACK_AB R12, RZ, R12 ;  /* 0x0000000cff0c723e */ /* 0x000fca00000000ff */
[----:B------:R0:W-:Y:S01]  /*1dec0*/  @P5 STG.E.U16 desc[UR36][R8.64+0x112], R12 ;  /* 0x0001120c08005986 */ /* 0x0001e2000c101524 */
[----:B------:R-:W-:-:S04]  /*1ded0*/  ISETP.GT.AND P5, PT, R3, 0x88, PT ;  /* 0x000000880300780c */ /* 0x000fc80003fa4270 */
[C---:B------:R-:W-:Y:S02]  /*1dee0*/  ISETP.GT.AND P5, PT, R0.reuse, 0x88, P5 ;  /* 0x000000880000780c */ /* 0x040fe40002fa4270 */
[----:B0-----:R-:W-:Y:S02]  /*1def0*/  PRMT R12, R13, 0x7610, R12 ;  /* 0x000076100d0c7816 */ /* 0x001fe4000000000c */
[----:B------:R-:W2:Y:S09]  /*1df00*/  LDL.LU R13, [R1+0x11c] ;  /* 0x00011c00010d7983 */ /* 0x000eb20000300800 */
[----:B------:R0:W-:Y:S01]  /*1df10*/  @P5 STG.E.U16 desc[UR36][R10.64+0x110], R12 ;  /* 0x0001100c0a005986 */ /* 0x0001e2000c101524 */
[----:B------:R-:W-:Y:S01]  /*1df20*/  ISETP.GT.AND P5, PT, R0, 0x88, P6 ;  /* 0x000000880000780c */ /* 0x000fe200037a4270 */
[----:B--2---:R-:W-:-:S05]  /*1df30*/  FMUL R13, R13, R2 ;  /* 0x000000020d0d7220 */ /* 0x004fca0000400000 */
[----:B------:R-:W-:-:S04]  /*1df40*/  F2FP.F16.F32.PACK_AB R13, RZ, R13 ;  /* 0x0000000dff0d723e */ /* 0x000fc800000000ff */
[----:B0-----:R-:W-:Y:S02]  /*1df50*/  PRMT R12, R13, 0x7610, R12 ;  /* 0x000076100d0c7816 */ /* 0x001fe4000000000c */
[----:B------:R-:W2:Y:S04]  /*1df60*/  LDL.LU R13, [R1+0x120] ;  /* 0x00012000010d7983 */ /* 0x000ea80000300800 */
[----:B------:R0:W-:Y:S04]  /*1df70*/  @P5 STG.E.U16 desc[UR36][R10.64+0x112], R12 ;  /* 0x0001120c0a005986 */ /* 0x0001e8000c101524 */
[----:B0-----:R-:W3:Y:S01]  /*1df80*/  LDL.LU R12, [R1+0x128] ;  /* 0x00012800010c7983 */ /* 0x001ee20000300800 */
[----:B------:R-:W-:Y:S01]  /*1df90*/  ISETP.GT.AND P6, PT, R3, 0x90, PT ;  /* 0x000000900300780c */ /* 0x000fe20003fc4270 */
[----:B--2---:R-:W-:-:S05]  /*1dfa0*/  FMUL R13, R13, R2 ;  /* 0x000000020d0d7220 */ /* 0x004fca0000400000 */
[----:B------:R-:W-:-:S04]  /*1dfb0*/  F2FP.F16.F32.PACK_AB R13, RZ, R13 ;  /* 0x0000000dff0d723e */ /* 0x000fc800000000ff */
[----:B------:R-:W-:Y:S02]  /*1dfc0*/  PRMT R14, R13, 0x7610, R14 ;  /* 0x000076100d0e7816 */ /* 0x000fe4000000000e */
[----:B------:R-:W2:Y:S01]  /*1dfd0*/  LDL.LU R13, [R1+0x124] ;  /* 0x00012400010d7983 */ /* 0x000ea20000300800 */
[----:B------:R-:W-:Y:S01]  /*1dfe0*/  ISETP.GT.AND P5, PT, R0, 0x80, P6 ;  /* 0x000000800000780c */ /* 0x000fe200037a4270 */
[-C--:B------:R-:W-:Y:S01]  /*1dff0*/  FMUL R120, R120, R2.reuse ;  /* 0x0000000278787220 */ /* 0x080fe20000400000 */
[----:B------:R-:W-:Y:S01]  /*1e000*/  ISETP.GT.AND P6, PT, R3, 0x91, PT ;  /* 0x000000910300780c */ /* 0x000fe20003fc4270 */
[-C--:B------:R-:W-:Y:S01]  /*1e010*/  FMUL R121, R121, R2.reuse ;  /* 0x0000000279797220 */ /* 0x080fe20000400000 */
[-C--:B---3--:R-:W-:Y:S01]  /*1e020*/  FMUL R12, R12, R2.reuse ;  /* 0x000000020c0c7220 */ /* 0x088fe20000400000 */
[-C--:B------:R-:W-:Y:S01]  /*1e030*/  FMUL R122, R122, R2.reuse ;  /* 0x000000027a7a7220 */ /* 0x080fe20000400000 */
[----:B------:R-:W-:Y:S01]  /*1e040*/  FMUL R123, R123, R2 ;  /* 0x000000027b7b7220 */ /* 0x000fe20000400000 */
[----:B------:R-:W-:Y:S01]  /*1e050*/  F2FP.F16.F32.PACK_AB R120, RZ, R120 ;  /* 0x00000078ff78723e */ /* 0x000fe200000000ff */
[----:B------:R-:W-:Y:S01]  /*1e060*/  FMUL R124, R124, R2 ;  /* 0x000000027c7c7220 */ /* 0x000fe20000400000 */
[----:B------:R-:W-:Y:S01]  /*1e070*/  F2FP.F16.F32.PACK_AB R12, RZ, R12 ;  /* 0x0000000cff0c723e */ /* 0x000fe200000000ff */
[-C--:B------:R-:W-:Y:S01]  /*1e080*/  FMUL R125, R125, R2.reuse ;  /* 0x000000027d7d7220 */ /* 0x080fe20000400000 */
[----:B------:R-:W-:Y:S01]  /*1e090*/  F2FP.F16.F32.PACK_AB R121, RZ, R121 ;  /* 0x00000079ff79723e */ /* 0x000fe200000000ff */
[-C--:B------:R-:W-:Y:S01]  /*1e0a0*/  FMUL R126, R126, R2.reuse ;  /* 0x000000027e7e7220 */ /* 0x080fe20000400000 */
[----:B------:R0:W-:Y:S01]  /*1e0b0*/  @P5 STG.E.U16 desc[UR36][R8.64+0x120], R14 ;  /* 0x0001200e08005986 */ /* 0x0001e2000c101524 */
[----:B------:R-:W-:Y:S01]  /*1e0c0*/  ISETP.GT.AND P5, PT, R0, 0x80, P6 ;  /* 0x000000800000780c */ /* 0x000fe200037a4270 */
[-C--:B------:R-:W-:Y:S01]  /*1e0d0*/  FMUL R127, R127, R2.reuse ;  /* 0x000000027f7f7220 */ /* 0x080fe20000400000 */
[----:B------:R-:W-:Y:S01]  /*1e0e0*/  PRMT R15, R12, 0x7610, R15 ;  /* 0x000076100c0f7816 */ /* 0x000fe2000000000f */
[----:B------:R-:W-:Y:S01]  /*1e0f0*/  FMUL R12, R235, R2 ;  /* 0x00000002eb0c7220 */ /* 0x000fe20000400000 */
[----:B------:R-:W-:Y:S01]  /*1e100*/  F2FP.F16.F32.PACK_AB R122, RZ, R122 ;  /* 0x0000007aff7a723e */ /* 0x000fe200000000ff */
[-C--:B------:R-:W-:Y:S01]  /*1e110*/  FMUL R128, R128, R2.reuse ;  /* 0x0000000280807220 */ /* 0x080fe20000400000 */
[----:B------:R-:W-:Y:S01]  /*1e120*/  F2FP.F16.F32.PACK_AB R123, RZ, R123 ;  /* 0x0000007bff7b723e */ /* 0x000fe200000000ff */
[----:B------:R-:W-:Y:S01]  /*1e130*/  FMUL R129, R129, R2 ;  /* 0x0000000281817220 */ /* 0x000fe20000400000 */
[----:B------:R-:W-:Y:S01]  /*1e140*/  F2FP.F16.F32.PACK_AB R12, RZ, R12 ;  /* 0x0000000cff0c723e */ /* 0x000fe200000000ff */
[----:B------:R-:W-:Y:S01]  /*1e150*/  FMUL R130, R130, R2 ;  /* 0x0000000282827220 */ /* 0x000fe20000400000 */
[----:B------:R-:W-:Y:S01]  /*1e160*/  F2FP.F16.F32.PACK_AB R124, RZ, R124 ;  /* 0x0000007cff7c723e */ /* 0x000fe200000000ff */
[-C--:B------:R-:W-:Y:S01]  /*1e170*/  FMUL R131, R131, R2.reuse ;  /* 0x0000000283837220 */ /* 0x080fe20000400000 */
[----:B0-----:R-:W-:Y:S01]  /*1e180*/  PRMT R14, R12, 0x7610, R14 ;  /* 0x000076100c0e7816 */ /* 0x001fe2000000000e */
[-C--:B----4-:R-:W-:Y:S01]  /*1e190*/  FMUL R12, R234, R2.reuse ;  /* 0x00000002ea0c7220 */ /* 0x090fe20000400000 */
[----:B------:R-:W-:Y:S01]  /*1e1a0*/  F2FP.F16.F32.PACK_AB R125, RZ, R125 ;  /* 0x0000007dff7d723e */ /* 0x000fe200000000ff */
[----:B------:R-:W-:Y:S01]  /*1e1b0*/  FMUL R132, R132, R2 ;  /* 0x0000000284847220 */ /* 0x000fe20000400000 */
[----:B------:R-:W-:Y:S01]  /*1e1c0*/  F2FP.F16.F32.PACK_AB R126, RZ, R126 ;  /* 0x0000007eff7e723e */ /* 0x000fe200000000ff */
[----:B------:R-:W-:Y:S01]  /*1e1d0*/  FMUL R133, R133, R2 ;  /* 0x0000000285857220 */ /* 0x000fe20000400000 */
[----:B------:R-:W-:Y:S01]  /*1e1e0*/  F2FP.F16.F32.PACK_AB R12, RZ, R12 ;  /* 0x0000000cff0c723e */ /* 0x000fe200000000ff */
[-C--:B------:R-:W-:Y:S01]  /*1e1f0*/  FMUL R134, R134, R2.reuse ;  /* 0x0000000286867220 */ /* 0x080fe20000400000 */
        /* <DEDUP_REMOVED lines=265> */
[----:B--2---:R-:W-:Y:S01]  /*1f290*/  FMUL R13, R13, R2 ;  /* 0x000000020d0d7220 */ /* 0x004fe20000400000 */
[----:B------:R-:W-:Y:S01]  /*1f2a0*/  F2FP.F16.F32.PACK_AB R68, RZ, R68 ;  /* 0x00000044ff44723e */ /* 0x000fe200000000ff */
[-C--:B------:R-:W-:Y:S01]  /*1f2b0*/  FMUL R75, R75, R2.reuse ;  /* 0x000000024b4b7220 */ /* 0x080fe20000400000 */
[----:B------:R-:W-:Y:S01]  /*1f2c0*/  F2FP.F16.F32.PACK_AB R69, RZ, R69 ;  /* 0x00000045ff45723e */ /* 0x000fe200000000ff */
[-C--:B------:R-:W-:Y:S01]  /*1f2d0*/  FMUL R76, R76, R2.reuse ;  /* 0x000000024c4c7220 */ /* 0x080fe20000400000 */
[----:B------:R-:W-:Y:S01]  /*1f2e0*/  F2FP.F16.F32.PACK_AB R13, RZ, R13 ;  /* 0x0000000dff0d723e */ /* 0x000fe200000000ff */
[----:B------:R-:W-:Y:S01]  /*1f2f0*/  FMUL R77, R77, R2 ;  /* 0x000000024d4d7220 */ /* 0x000fe20000400000 */
[----:B------:R-:W-:Y:S01]  /*1f300*/  F2FP.F16.F32.PACK_AB R70, RZ, R70 ;  /* 0x00000046ff46723e */ /* 0x000fe200000000ff */
[-C--:B------:R-:W-:Y:S01]  /*1f310*/  FMUL R78, R78, R2.reuse ;  /* 0x000000024e4e7220 */ /* 0x080fe20000400000 */
[----:B------:R-:W-:Y:S01]  /*1f320*/  F2FP.F16.F32.PACK_AB R71, RZ, R71 ;  /* 0x00000047ff47723e */ /* 0x000fe200000000ff */
[----:B------:R0:W-:Y:S01]  /*1f330*/  @P5 STG.E.U16 desc[UR36][R8.64+0x122], R13 ;  /* 0x0001220d08005986 */ /* 0x0001e2000c101524 */
[----:B------:R-:W-:Y:S01]  /*1f340*/  ISETP.GT.AND P5, PT, R3, 0x90, PT ;  /* 0x000000900300780c */ /* 0x000fe20003fa4270 */
[----:B------:R-:W-:Y:S01]  /*1f350*/  FMUL R79, R79, R2 ;  /* 0x000000024f4f7220 */ /* 0x000fe20000400000 */
[----:B------:R-:W-:Y:S01]  /*1f360*/  F2FP.F16.F32.PACK_AB R72, RZ, R72 ;  /* 0x00000048ff48723e */ /* 0x000fe200000000ff */
[-C--:B------:R-:W-:Y:S01]  /*1f370*/  FMUL R80, R80, R2.reuse ;  /* 0x0000000250507220 */ /* 0x080fe20000400000 */
[----:B------:R-:W-:Y:S01]  /*1f380*/  ISETP.GT.AND P5, PT, R0, 0x88, P5 ;  /* 0x000000880000780c */ /* 0x000fe20002fa4270 */
[-C--:B------:R-:W-:Y:S01]  /*1f390*/  FMUL R81, R81, R2.reuse ;  /* 0x0000000251517220 */ /* 0x080fe20000400000 */
[----:B------:R-:W-:Y:S01]  /*1f3a0*/  F2FP.F16.F32.PACK_AB R73, RZ, R73 ;  /* 0x00000049ff49723e */ /* 0x000fe200000000ff */
[----:B------:R-:W-:Y:S01]  /*1f3b0*/  FMUL R82, R82, R2 ;  /* 0x0000000252527220 */ /* 0x000fe20000400000 */
[----:B------:R-:W-:Y:S01]  /*1f3c0*/  F2FP.F16.F32.PACK_AB R74, RZ, R74 ;  /* 0x0000004aff4a723e */ /* 0x000fe200000000ff */
[-C--:B------:R-:W-:Y:S01]  /*1f3d0*/  FMUL R83, R83, R2.reuse ;  /* 0x0000000253537220 */ /* 0x080fe20000400000 */
[----:B------:R-:W-:Y:S01]  /*1f3e0*/  F2FP.F16.F32.PACK_AB R75, RZ, R75 ;  /* 0x0000004bff4b723e */ /* 0x000fe200000000ff */
[-C--:B------:R-:W-:Y:S01]  /*1f3f0*/  FMUL R84, R84, R2.reuse ;  /* 0x0000000254547220 */ /* 0x080fe20000400000 */
[----:B0-----:R-:W-:Y:S01]  /*1f400*/  PRMT R13, R12, 0x7610, R13 ;  /* 0x000076100c0d7816 */ /* 0x001fe2000000000d */
[----:B-----5:R-:W-:Y:S01]  /*1f410*/  FMUL R12, R233, R2 ;  /* 0x00000002e90c7220 */ /* 0x020fe20000400000 */
[----:B------:R-:W-:Y:S01]  /*1f420*/  F2FP.F16.F32.PACK_AB R76, RZ, R76 ;  /* 0x0000004cff4c723e */ /* 0x000fe200000000ff */
[-C--:B------:R-:W-:Y:S01]  /*1f430*/  FMUL R85, R85, R2.reuse ;  /* 0x0000000255557220 */ /* 0x080fe20000400000 */
[----:B------:R-:W-:Y:S01]  /*1f440*/  F2FP.F16.F32.PACK_AB R77, RZ, R77 ;  /* 0x0000004dff4d723e */ /* 0x000fe200000000ff */
[----:B------:R0:W-:Y:S01]  /*1f450*/  @P5 STG.E.U16 desc[UR36][R10.64+0x120], R15 ;  /* 0x0001200f0a005986 */ /* 0x0001e2000c101524 */
[----:B------:R-:W-:Y:S01]  /*1f460*/  ISETP.GT.AND P5, PT, R0, 0x88, P6 ;  /* 0x000000880000780c */ /* 0x000fe200037a4270 */
[-C--:B------:R-:W-:Y:S01]  /*1f470*/  FMUL R86, R86, R2.reuse ;  /* 0x0000000256567220 */ /* 0x080fe20000400000 */
[----:B------:R-:W-:Y:S01]  /*1f480*/  ISETP.GT.AND P6, PT, R3, 0x98, PT ;  /* 0x000000980300780c */ /* 0x000fe20003fc4270 */
        /* <DEDUP_REMOVED lines=9> */
[----:B0-----:R-:W-:Y:S01]  /*1f520*/  PRMT R15, R12, 0x7610, R15 ;  /* 0x000076100c0f7816 */ /* 0x001fe2000000000f */
[----:B------:R0:W-:Y:S01]  /*1f530*/  @P5 STG.E.U16 desc[UR36][R10.64+0x122], R14 ;  /* 0x0001220e0a005986 */ /* 0x0001e2000c101524 */
[----:B------:R-:W-:Y:S01]  /*1f540*/  ISETP.GT.AND P5, PT, R0, 0x80, P6 ;  /* 0x000000800000780c */ /* 0x000fe200037a4270 */
[-C--:B------:R-:W-:Y:S01]  /*1f550*/  FMUL R12, R232, R2.reuse ;  /* 0x00000002e80c7220 */ /* 0x080fe20000400000 */
[----:B------:R-:W-:Y:S01]  /*1f560*/  ISETP.GT.AND P6, PT, R3, 0x99, PT ;  /* 0x000000990300780c */ /* 0x000fe20003fc4270 */
[-C--:B------:R-:W-:Y:S01]  /*1f570*/  FMUL R92, R92, R2.reuse ;  /* 0x000000025c5c7220 */ /* 0x080fe20000400000 */
[----:B------:R-:W-:Y:S01]  /*1f580*/  F2FP.F16.F32.PACK_AB R81, RZ, R81 ;  /* 0x00000051ff51723e */ /* 0x000fe200000000ff */
[----:B------:R-:W-:Y:S01]  /*1f590*/  FMUL R93, R93, R2 ;  /* 0x000000025d5d7220 */ /* 0x000fe20000400000 */
[----:B------:R-:W-:Y:S01]  /*1f5a0*/  F2FP.F16.F32.PACK_AB R12, RZ, R12 ;  /* 0x0000000cff0c723e */ /* 0x000fe200000000ff */
[----:B------:R-:W-:Y:S01]  /*1f5b0*/  FMUL R94, R94, R2 ;  /* 0x000000025e5e7220 */ /* 0x000fe20000400000 */
[----:B------:R-:W-:Y:S01]  /*1f5c0*/  F2FP.F16.F32.PACK_AB R82, RZ, R82 ;  /* 0x00000052ff52723e */ /* 0x000fe200000000ff */
[-C--:B------:R-:W-:Y:S01]  /*1f5d0*/  FMUL R95, R95, R2.reuse ;  /* 0x000000025f5f7220 */ /* 0x080fe20000400000 */
[----:B------:R-:W-:Y:S01]  /*1f5e0*/  F2FP.F16.F32.PACK_AB R83, RZ, R83 ;  /* 0x00000053ff53723e */ /* 0x000fe200000000ff */
[-C--:B------:R-:W-:Y:S01]  /*1f5f0*/  FMUL R96, R96, R2.reuse ;  /* 0x0000000260607220 */ /* 0x080fe20000400000 */
[----:B0-----:R-:W-:Y:S01]  /*1f600*/  PRMT R14, R12, 0x7610, R14 ;  /* 0x000076100c0e7816 */ /* 0x001fe2000000000e */
[----:B------:R0:W-:Y:S01]  /*1f610*/  @P5 STG.E.U16 desc[UR36][R8.64+0x130], R13 ;  /* 0x0001300d08005986 */ /* 0x0001e2000c101524 */
[----:B------:R-:W-:Y:S01]  /*1f620*/  ISETP.GT.AND P5, PT, R0, 0x80, P6 ;  /* 0x000000800000780c */ /* 0x000fe200037a4270 */
        /* <DEDUP_REMOVED lines=13> */
[----:B------:R-:W-:Y:S01]  /*1f700*/  ISETP.GT.AND P5, PT, R3, 0x98, PT ;  /* 0x000000980300780c */ /* 0x000fe20003fa4270 */
[----:B------:R-:W-:Y:S01]  /*1f710*/  FMUL R12, R230, R2 ;  /* 0x00000002e60c7220 */ /* 0x000fe20000400000 */
[----:B------:R-:W-:Y:S01]  /*1f720*/  F2FP.F16.F32.PACK_AB R88, RZ, R88 ;  /* 0x00000058ff58723e */ /* 0x000fe200000000ff */
[-C--:B------:R-:W-:Y:S01]  /*1f730*/  FMUL R102, R102, R2.reuse ;  /* 0x0000000266667220 */ /* 0x080fe20000400000 */
[----:B------:R-:W-:Y:S01]  /*1f740*/  ISETP.GT.AND P5, PT, R0, 0x88, P5 ;  /* 0x000000880000780c */ /* 0x000fe20002fa4270 */
        /* <DEDUP_REMOVED lines=8> */
[-C--:B------:R-:W-:Y:S01]  /*1f7d0*/  FMUL R12, R229, R2.reuse ;  /* 0x00000002e50c7220 */ /* 0x080fe20000400000 */
[----:B------:R-:W-:Y:S01]  /*1f7e0*/  F2FP.F16.F32.PACK_AB R91, RZ, R91 ;  /* 0x0000005bff5b723e */ /* 0x000fe200000000ff */
[----:B------:R-:W-:Y:S01]  /*1f7f0*/  FMUL R107, R107, R2 ;  /* 0x000000026b6b7220 */ /* 0x000fe20000400000 */
[----:B------:R-:W-:Y:S01]  /*1f800*/  F2FP.F16.F32.PACK_AB R92, RZ, R92 ;  /* 0x0000005cff5c723e */ /* 0x000fe200000000ff */
[----:B------:R0:W-:Y:S01]  /*1f810*/  @P5 STG.E.U16 desc[UR36][R10.64+0x130], R14 ;  /* 0x0001300e0a005986 */ /* 0x0001e2000c101524 */
[----:B------:R-:W-:Y:S01]  /*1f820*/  ISETP.GT.AND P5, PT, R0, 0x88, P6 ;  /* 0x000000880000780c */ /* 0x000fe200037a4270 */
[-C--:B------:R-:W-:Y:S01]  /*1f830*/  FMUL R108, R108, R2.reuse ;  /* 0x000000026c6c7220 */ /* 0x080fe20000400000 */
[----:B------:R-:W-:Y:S01]  /*1f840*/  ISETP.GT.AND P6, PT, R3, 0xa0, PT ;  /* 0x000000a00300780c */ /* 0x000fe20003fc4270 */
        /* <DEDUP_REMOVED lines=27> */
[----:B------:R-:W-:Y:S01]  /*1fa00*/  F2FP.F16.F32.PACK_AB R99, RZ, R99 ;  /* 0x00000063ff63723e */ /* 0x000fe200000000ff */
[----:B------:R-:W-:Y:S01]  /*1fa10*/  FMUL R119, R119, R2 ;  /* 0x0000000277777220 */ /* 0x000fe20000400000 */
[----:B------:R-:W-:-:S02]  /*1fa20*/  F2FP.F16.F32.PACK_AB R100, RZ, R100 ;  /* 0x00000064ff64723e */ /* 0x000fc400000000ff */
[----:B------:R-:W-:Y:S02]  /*1fa30*/  F2FP.F16.F32.PACK_AB R12, RZ, R12 ;  /* 0x0000000cff0c723e */ /* 0x000fe400000000ff */
[----:B------:R-:W-:Y:S02]  /*1fa40*/  F2FP.F16.F32.PACK_AB R101, RZ, R101 ;  /* 0x00000065ff65723e */ /* 0x000fe400000000ff */
[----:B------:R-:W-:Y:S02]  /*1fa50*/  F2FP.F16.F32.PACK_AB R102, RZ, R102 ;  /* 0x00000066ff66723e */ /* 0x000fe400000000ff */
[----:B0-----:R-:W-:Y:S01]  /*1fa60*/  PRMT R15, R12, 0x7610, R15 ;  /* 0x000076100c0f7816 */ /* 0x001fe2000000000f */
[----:B------:R0:W-:Y:S01]  /*1fa70*/  @P5 STG.E.U16 desc[UR36][R8.64+0x142], R14 ;  /* 0x0001420e08005986 */ /* 0x0001e2000c101524 */
[----:B------:R-:W-:Y:S01]  /*1fa80*/  ISETP.GT.AND P5, PT, R3, 0xa0, PT ;  /* 0x000000a00300780c */ /* 0x000fe20003fa4270 */
[----:B------:R-:W-:Y:S01]  /*1fa90*/  FMUL R12, R226, R2 ;  /* 0x00000002e20c7220 */ /* 0x000fe20000400000 */
[----:B------:R-:W-:-:S02]  /*1faa0*/  F2FP.F16.F32.PACK_AB R103, RZ, R103 ;  /* 0x00000067ff67723e */ /* 0x000fc400000000ff */
[----:B------:R-:W-:Y:S02]  /*1fab0*/  ISETP.GT.AND P5, PT, R0, 0x88, P5 ;  /* 0x000000880000780c */ /* 0x000fe40002fa4270 */
[----:B------:R-:W-:Y:S02]  /*1fac0*/  F2FP.F16.F32.PACK_AB R12, RZ, R12 ;  /* 0x0000000cff0c723e */ /* 0x000fe400000000ff */
[----:B------:R-:W-:Y:S02]  /*1fad0*/  F2FP.F16.F32.PACK_AB R104, RZ, R104 ;  /* 0x00000068ff68723e */ /* 0x000fe400000000ff */
[----:B------:R-:W-:Y:S02]  /*1fae0*/  F2FP.F16.F32.PACK_AB R105, RZ, R105 ;  /* 0x00000069ff69723e */ /* 0x000fe400000000ff */
[----:B0-----:R-:W-:Y:S01]  /*1faf0*/  PRMT R14, R12, 0x7610, R14 ;  /* 0x000076100c0e7816 */ /* 0x001fe2000000000e */
[----:B------:R-:W-:Y:S01]  /*1fb00*/  FMUL R12, R225, R2 ;  /* 0x00000002e10c7220 */ /* 0x000fe20000400000 */
[----:B------:R-:W-:-:S02]  /*1fb10*/  F2FP.F16.F32.PACK_AB R106, RZ, R106 ;  /* 0x0000006aff6a723e */ /* 0x000fc400000000ff */
[----:B------:R-:W-:Y:S01]  /*1fb20*/  F2FP.F16.F32.PACK_AB R107, RZ, R107 ;  /* 0x0000006bff6b723e */ /* 0x000fe200000000ff */
[----:B------:R0:W-:Y:S01]  /*1fb30*/  @P5 STG.E.U16 desc[UR36][R10.64+0x140], R13 ;  /* 0x0001400d0a005986 */ /* 0x0001e2000c101524 */
[----:B------:R-:W-:Y:S02]  /*1fb40*/  ISETP.GT.AND P5, PT, R0, 0x88, P6 ;  /* 0x000000880000780c */ /* 0x000fe400037a4270 */
[----:B------:R-:W-:Y:S02]  /*1fb50*/  ISETP.GT.AND P6, PT, R3, 0xa8, PT ;  /* 0x000000a80300780c */ /* 0x000fe40003fc4270 */
[----:B------:R-:W-:Y:S02]  /*1fb60*/  F2FP.F16.F32.PACK_AB R12, RZ, R12 ;  /* 0x0000000cff0c723e */ /* 0x000fe400000000ff */
[----:B------:R-:W-:Y:S02]  /*1fb70*/  F2FP.F16.F32.PACK_AB R108, RZ, R108 ;  /* 0x0000006cff6c723e */ /* 0x000fe400000000ff */
[----:B------:R-:W-:Y:S01]  /*1fb80*/  PRMT R18, R12, 0x7610, R18 ;  /* 0x000076100c127816 */ /* 0x000fe20000000012 */
[-C--:B------:R-:W-:Y:S01]  /*1fb90*/  FMUL R12, R224, R2.reuse ;  /* 0x00000002e00c7220 */ /* 0x080fe20000400000 */
[----:B------:R-:W-:Y:S01]  /*1fba0*/  F2FP.F16.F32.PACK_AB R109, RZ, R109 ;  /* 0x0000006dff6d723e */ /* 0x000fe200000000ff */
[----:B0-----:R-:W-:Y:S01]  /*1fbb0*/  FMUL R13, R223, R2 ;  /* 0x00000002df0d7220 */ /* 0x001fe20000400000 */
[----:B------:R-:W-:Y:S01]  /*1fbc0*/  F2FP.F16.F32.PACK_AB R110, RZ, R110 ;  /* 0x0000006eff6e723e */ /* 0x000fe200000000ff */
[----:B------:R0:W-:Y:S01]  /*1fbd0*/  @P5 STG.E.U16 desc[UR36][R10.64+0x142], R15 ;  /* 0x0001420f0a005986 */ /* 0x0001e2000c101524 */
[----:B------:R-:W-:-:S02]  /*1fbe0*/  ISETP.GT.AND P5, PT, R0, 0x80, P6 ;  /* 0x000000800000780c */ /* 0x000fc400037a4270 */
[----:B------:R-:W-:Y:S02]  /*1fbf0*/  F2FP.F16.F32.PACK_AB R12, RZ, R12 ;  /* 0x0000000cff0c723e */ /* 0x000fe400000000ff */
[----:B------:R-:W-:Y:S02]  /*1fc00*/  F2FP.F16.F32.PACK_AB R13, RZ, R13 ;  /* 0x0000000dff0d723e */ /* 0x000fe400000000ff */
[----:B------:R-:W-:Y:S01]  /*1fc10*/  PRMT R20, R12, 0x7610, R20 ;  /* 0x000076100c147816 */ /* 0x000fe20000000014 */
[-C--:B------:R-:W-:Y:S01]  /*1fc20*/  FMUL R12, R222, R2.reuse ;  /* 0x00000002de0c7220 */ /* 0x080fe20000400000 */
[----:B------:R-:W-:Y:S01]  /*1fc30*/  PRMT R21, R13, 0x7610, R21 ;  /* 0x000076100d157816 */ /* 0x000fe20000000015 */
[----:B------:R-:W-:Y:S01]  /*1fc40*/  FMUL R13, R221, R2 ;  /* 0x00000002dd0d7220 */ /* 0x000fe20000400000 */
[----:B------:R-:W-:Y:S02]  /*1fc50*/  F2FP.F16.F32.PACK_AB R111, RZ, R111 ;  /* 0x0000006fff6f723e */ /* 0x000fe400000000ff */
[----:B0-----:R-:W-:Y:S01]  /*1fc60*/  F2FP.F16.F32.PACK_AB R15, RZ, R12 ;  /* 0x0000000cff0f723e */ /* 0x001fe200000000ff */
[----:B------:R0:W-:Y:S01]  /*1fc70*/  @P5 STG.E.U16 desc[UR36][R8.64+0x150], R14 ;  /* 0x0001500e08005986 */ /* 0x0001e2000c101524 */
[C---:B------:R-:W-:Y:S01]  /*1fc80*/  ISETP.GT.AND P5, PT, R0.reuse, 0x80, P4 ;  /* 0x000000800000780c */ /* 0x040fe200027a4270 */
[----:B------:R-:W-:Y:S01]  /*1fc90*/  FMUL R12, R219, R2 ;  /* 0x00000002db0c7220 */ /* 0x000fe20000400000 */
[----:B------:R-:W-:-:S02]  /*1fca0*/  ISETP.GT.AND P4, PT, R0, 0x88, P4 ;  /* 0x000000880000780c */ /* 0x000fc40002784270 */
[----:B------:R-:W-:Y:S02]  /*1fcb0*/  F2FP.F16.F32.PACK_AB R112, RZ, R112 ;  /* 0x00000070ff70723e */ /* 0x000fe400000000ff */
[----:B------:R-:W-:Y:S02]  /*1fcc0*/  F2FP.F16.F32.PACK_AB R12, RZ, R12 ;  /* 0x0000000cff0c723e */ /* 0x000fe400000000ff */
[----:B------:R-:W-:Y:S02]  /*1fcd0*/  F2FP.F16.F32.PACK_AB R113, RZ, R113 ;  /* 0x00000071ff71723e */ /* 0x000fe400000000ff */
[----:B------:R-:W-:Y:S01]  /*1fce0*/  F2FP.F16.F32.PACK_AB R114, RZ, R114 ;  /* 0x00000072ff72723e */ /* 0x000fe200000000ff */
[----:B0-----:R-:W-:Y:S01]  /*1fcf0*/  FMUL R14, R220, R2 ;  /* 0x00000002dc0e7220 */ /* 0x001fe20000400000 */
[----:B------:R-:W-:Y:S01]  /*1fd00*/  F2FP.F16.F32.PACK_AB R115, RZ, R115 ;  /* 0x00000073ff73723e */ /* 0x000fe200000000ff */
[----:B------:R0:W-:Y:S01]  /*1fd10*/  @P5 STG.E.U16 desc[UR36][R8.64+0x152], R18 ;  /* 0x0001521208005986 */ /* 0x0001e2000c101524 */
[----:B------:R-:W-:-:S02]  /*1fd20*/  ISETP.GT.AND P5, PT, R0, 0x88, P6 ;  /* 0x000000880000780c */ /* 0x000fc400037a4270 */
[----:B------:R-:W-:Y:S01]  /*1fd30*/  F2FP.F16.F32.PACK_AB R19, RZ, R14 ;  /* 0x0000000eff13723e */ /* 0x000fe200000000ff */
[----:B------:R-:W-:Y:S01]  /*1fd40*/  FMUL R14, R217, R2 ;  /* 0x00000002d90e7220 */ /* 0x000fe20000400000 */
[----:B------:R-:W-:Y:S02]  /*1fd50*/  ISETP.GT.AND P6, PT, R3, 0xc1, PT ;  /* 0x000000c10300780c */ /* 0x000fe40003fc4270 */
[----:B------:R-:W-:Y:S02]  /*1fd60*/  F2FP.F16.F32.PACK_AB R116, RZ, R116 ;  /* 0x00000074ff74723e */ /* 0x000fe400000000ff */
[----:B------:R-:W-:Y:S02]  /*1fd70*/  F2FP.F16.F32.PACK_AB R14, RZ, R14 ;  /* 0x0000000eff0e723e */ /* 0x000fe400000000ff */
[----:B------:R-:W-:Y:S02]  /*1fd80*/  F2FP.F16.F32.PACK_AB R117, RZ, R117 ;  /* 0x00000075ff75723e */ /* 0x000fe400000000ff */
[----:B0-----:R-:W-:Y:S01]  /*1fd90*/  F2FP.F16.F32.PACK_AB R18, RZ, R13 ;  /* 0x0000000dff12723e */ /* 0x001fe200000000ff */
[----:B------:R0:W-:Y:S01]  /*1fda0*/  @P5 STG.E.U16 desc[UR36][R10.64+0x150], R20 ;  /* 0x000150140a005986 */ /* 0x0001e2000c101524 */
[----:B------:R-:W-:Y:S01]  /*1fdb0*/  ISETP.GT.AND P5, PT, R0, 0x80, P1 ;  /* 0x000000800000780c */ /* 0x000fe20000fa4270 */
[----:B------:R-:W-:Y:S01]  /*1fdc0*/  FMUL R13, R218, R2 ;  /* 0x00000002da0d7220 */ /* 0x000fe20000400000 */
[C---:B------:R-:W-:Y:S01]  /*1fdd0*/  ISETP.GT.AND P1, PT, R0.reuse, 0x88, P1 ;  /* 0x000000880000780c */ /* 0x040fe20000f24270 */
[----:B------:R1:W-:Y:S01]  /*1fde0*/  @P4 STG.E.U16 desc[UR36][R10.64+0x152], R21 ;  /* 0x000152150a004986 */ /* 0x0003e2000c101524 */
[----:B------:R-:W-:-:S02]  /*1fdf0*/  ISETP.GT.AND P4, PT, R0, 0x80, P3 ;  /* 0x000000800000780c */ /* 0x000fc40001f84270 */
[----:B------:R-:W-:Y:S02]  /*1fe00*/  ISETP.GT.AND P3, PT, R0, 0x88, P3 ;  /* 0x000000880000780c */ /* 0x000fe40001f64270 */
[----:B------:R-:W-:Y:S02]  /*1fe10*/  F2FP.F16.F32.PACK_AB R13, RZ, R13 ;  /* 0x0000000dff0d723e */ /* 0x000fe400000000ff */
[----:B------:R-:W-:Y:S02]  /*1fe20*/  F2FP.F16.F32.PACK_AB R118, RZ, R118 ;  /* 0x00000076ff76723e */ /* 0x000fe400000000ff */
[----:B0-----:R-:W-:Y:S01]  /*1fe30*/  PRMT R20, R15, 0x7610, R20 ;  /* 0x000076100f147816 */ /* 0x001fe20000000014 */
[-C--:B------:R-:W-:Y:S01]  /*1fe40*/  FMUL R15, R216, R2.reuse ;  /* 0x00000002d80f7220 */ /* 0x080fe20000400000 */
[----:B------:R-:W-:Y:S02]  /*1fe50*/  F2FP.F16.F32.PACK_AB R119, RZ, R119 ;  /* 0x00000077ff77723e */ /* 0x000fe400000000ff */
[----:B-1----:R-:W-:Y:S01]  /*1fe60*/  PRMT R21, R18, 0x7610, R21 ;  /* 0x0000761012157816 */ /* 0x002fe20000000015 */
[----:B------:R-:W-:Y:S01]  /*1fe70*/  @P5 STG.E.U16 desc[UR36][R8.64+0x160], R20 ;  /* 0x0001601408005986 */ /* 0x000fe2000c101524 */
[----:B------:R-:W-:Y:S01]  /*1fe80*/  FMUL R18, R23, R2 ;  /* 0x0000000217127220 */ /* 0x000fe20000400000 */
[----:B------:R-:W-:-:S02]  /*1fe90*/  F2FP.F16.F32.PACK_AB R15, RZ, R15 ;  /* 0x0000000fff0f723e */ /* 0x000fc400000000ff */
[----:B------:R-:W-:Y:S01]  /*1fea0*/  @P4 STG.E.U16 desc[UR36][R8.64+0x162], R21 ;  /* 0x0001621508004986 */ /* 0x000fe2000c101524 */
[C---:B------:R-:W-:Y:S02]  /*1feb0*/  ISETP.GT.AND P4, PT, R0.reuse, 0x80, P0 ;  /* 0x000000800000780c */ /* 0x040fe40000784270 */
[C---:B------:R-:W-:Y:S01]  /*1fec0*/  ISETP.GT.AND P0, PT, R0.reuse, 0x88, P0 ;  /* 0x000000880000780c */ /* 0x040fe20000704270 */
[----:B------:R-:W-:Y:S01]  /*1fed0*/  @P1 STG.E.U16 desc[UR36][R10.64+0x160], R19 ;  /* 0x000160130a001986 */ /* 0x000fe2000c101524 */
[C---:B------:R-:W-:Y:S02]  /*1fee0*/  ISETP.GT.AND P1, PT, R0.reuse, 0x80, P2 ;  /* 0x000000800000780c */ /* 0x040fe40001724270 */
[----:B------:R-:W-:Y:S01]  /*1fef0*/  ISETP.GT.AND P2, PT, R0, 0x88, P2 ;  /* 0x000000880000780c */ /* 0x000fe20001744270 */
[----:B------:R-:W-:Y:S01]  /*1ff00*/  @P3 STG.E.U16 desc[UR36][R10.64+0x162], R12 ;  /* 0x0001620c0a003986 */ /* 0x000fe2000c101524 */
[----:B------:R-:W-:Y:S02]  /*1ff10*/  F2FP.F16.F32.PACK_AB R18, RZ, R18 ;  /* 0x00000012ff12723e */ /* 0x000fe400000000ff */
[----:B------:R-:W-:-:S02]  /*1ff20*/  ISETP.GT.AND P5, PT, R3, 0xc0, PT ;  /* 0x000000c00300780c */ /* 0x000fc40003fa4270 */
[----:B------:R-:W-:Y:S01]  /*1ff30*/  ISETP.GT.AND P3, PT, R0, RZ, P6 ;  /* 0x000000ff0000720c */ /* 0x000fe20003764270 */
[----:B------:R-:W-:Y:S01]  /*1ff40*/  @P4 STG.E.U16 desc[UR36][R8.64+0x170], R13 ;  /* 0x0001700d08004986 */ /* 0x000fe2000c101524 */
[----:B------:R-:W-:-:S03]  /*1ff50*/  ISETP.GT.AND P4, PT, R3, 0xc9, PT ;  /* 0x000000c90300780c */ /* 0x000fc60003f84270 */
[----:B------:R-:W-:Y:S01]  /*1ff60*/  @P1 STG.E.U16 desc[UR36][R8.64+0x172], R14 ;  /* 0x0001720e08001986 */ /* 0x000fe2000c101524 */
[----:B------:R-:W-:-:S03]  /*1ff70*/  ISETP.GT.AND P1, PT, R0, RZ, P5 ;  /* 0x000000ff0000720c */ /* 0x000fc60002f24270 */
[----:B------:R-:W-:Y:S01]  /*1ff80*/  @P0 STG.E.U16 desc[UR36][R10.64+0x170], R15 ;  /* 0x0001700f0a000986 */ /* 0x000fe2000c101524 */
[----:B------:R-:W-:-:S03]  /*1ff90*/  ISETP.GT.AND P0, PT, R0, 0x8, P6 ;  /* 0x000000080000780c */ /* 0x000fc60003704270 */
[----:B------:R0:W-:Y:S01]  /*1ffa0*/  @P2 STG.E.U16 desc[UR36][R10.64+0x172], R18 ;  /* 0x000172120a002986 */ /* 0x0001e2000c101524 */
[----:B------:R-:W-:Y:S02]  /*1ffb0*/  ISETP.GT.AND P2, PT, R0, 0x8, P5 ;  /* 0x000000080000780c */ /* 0x000fe40002f44270 */
[----:B------:R-:W-:-:S03]  /*1ffc0*/  ISETP.GT.AND P5, PT, R3, 0xc8, PT ;  /* 0x000000c80300780c */ /* 0x000fc60003fa4270 */
[----:B------:R-:W-:Y:S01]  /*1ffd0*/  @P1 STG.E.U16 desc[UR36][R4.64+0x180], R120 ;  /* 0x0001807804001986 */ /* 0x000fe2000c101524 */
[----:B------:R-:W-:-:S03]  /*1ffe0*/  ISETP.GT.AND P1, PT, R0, RZ, P5 ;  /* 0x000000ff0000720c */ /* 0x000fc60002f24270 */
[----:B------:R-:W-:Y:S01]  /*1fff0*/  @P3 STG.E.U16 desc[UR36][R4.64+0x182], R121 ;  /* 0x0001827904003986 */ /* 0x000fe2000c101524 */
[----:B------:R-:W-:-:S03]  /*20000*/  ISETP.GT.AND P3, PT, R3, 0xd0, PT ;  /* 0x000000d00300780c */ /* 0x000fc60003f64270 */
[----:B------:R-:W-:Y:S01]  /*20010*/  @P2 STG.E.U16 desc[UR36][R6.64+0x180], R122 ;  /* 0x0001807a06002986 */ /* 0x000fe2000c101524 */
[----:B------:R-:W-:-:S03]  /*20020*/  ISETP.GT.AND P2, PT, R3, 0xd1, PT ;  /* 0x000000d10300780c */ /* 0x000fc60003f44270 */
[----:B------:R-:W-:Y:S01]  /*20030*/  @P0 STG.E.U16 desc[UR36][R6.64+0x182], R123 ;  /* 0x0001827b06000986 */ /* 0x000fe2000c101524 */
[----:B------:R-:W-:-:S03]  /*20040*/  ISETP.GT.AND P0, PT, R0, RZ, P4 ;  /* 0x000000ff0000720c */ /* 0x000fc60002704270 */
[----:B------:R-:W-:Y:S01]  /*20050*/  @P1 STG.E.U16 desc[UR36][R4.64+0x190], R124 ;  /* 0x0001907c04001986 */ /* 0x000fe2000c101524 */
[----:B------:R-:W-:Y:S02]  /*20060*/  ISETP.GT.AND P1, PT, R0, 0x8, P5 ;  /* 0x000000080000780c */ /* 0x000fe40002f24270 */
[----:B------:R-:W-:-:S07]  /*20070*/  ISETP.GT.AND P5, PT, R3, 0x168, PT ;  /* 0x000001680300780c */ /* 0x000fce0003fa4270 */
[----:B------:R-:W-:Y:S01]  /*20080*/  @P0 STG.E.U16 desc[UR36][R4.64+0x192], R125 ;  /* 0x0001927d04000986 */ /* 0x000fe2000c101524 */
[----:B------:R-:W-:Y:S02]  /*20090*/  ISETP.GT.AND P0, PT, R0, 0x8, P4 ;  /* 0x000000080000780c */ /* 0x000fe40002704270 */
[C---:B------:R-:W-:Y:S01]  /*200a0*/  ISETP.GT.AND P4, PT, R3.reuse, 0x169, PT ;  /* 0x000001690300780c */ /* 0x040fe20003f84270 */
[----:B------:R-:W-:Y:S01]  /*200b0*/  @P1 STG.E.U16 desc[UR36][R6.64+0x190], R126 ;  /* 0x0001907e06001986 */ /* 0x000fe2000c101524 */
[----:B------:R-:W-:-:S09]  /*200c0*/  ISETP.GT.AND P1, PT, R3, 0xd9, PT ;  /* 0x000000d90300780c */ /* 0x000fd20003f24270 */
[----:B------:R-:W-:Y:S01]  /*200d0*/  @P0 STG.E.U16 desc[UR36][R6.64+0x192], R127 ;  /* 0x0001927f06000986 */ /* 0x000fe2000c101524 */
[----:B------:R-:W-:-:S13]  /*200e0*/  ISETP.GT.AND P0, PT, R0, RZ, P3 ;  /* 0x000000ff0000720c */ /* 0x000fda0001f04270 */
[----:B------:R-:W-:Y:S01]  /*200f0*/  @P0 STG.E.U16 desc[UR36][R4.64+0x1a0], R128 ;  /* 0x0001a08004000986 */ /* 0x000fe2000c101524 */
[----:B0-----:R-:W-:-:S04]  /*20100*/  IADD3 R10, P0, R8, UR5, RZ ;  /* 0x00000005080a7c10 */ /* 0x001fc8000ff1e0ff */
[----:B------:R-:W-:Y:S02]  /*20110*/  IADD3.X R11, R9, UR4, RZ, P0, !PT ;  /* 0x00000004090b7c10 */ /* 0x000fe400087fe4ff */
[----:B------:R-:W-:-:S13]  /*20120*/  ISETP.GT.AND P0, PT, R0, RZ, P2 ;  /* 0x000000ff0000720c */ /* 0x000fda0001704270 */
[----:B------:R-:W-:Y:S01]  /*20130*/  @P0 STG.E.U16 desc[UR36][R4.64+0x1a2], R129 ;  /* 0x0001a28104000986 */ /* 0x000fe2000c101524 */
[----:B------:R-:W-:Y:S02]  /*20140*/  ISETP.GT.AND P0, PT, R0, 0x8, P3 ;  /* 0x000000080000780c */ /* 0x000fe40001f04270 */
[----:B------:R-:W-:-:S11]  /*20150*/  ISETP.GT.AND P3, PT, R3, 0x171, PT ;  /* 0x000001710300780c */ /* 0x000fd60003f64270 */
[----:B------:R-:W-:Y:S01]  /*20160*/  @P0 STG.E.U16 desc[UR36][R6.64+0x1a0], R130 ;  /* 0x0001a08206000986 */ /* 0x000fe2000c101524 */
[----:B------:R-:W-:Y:S02]  /*20170*/  ISETP.GT.AND P0, PT, R0, 0x8, P2 ;  /* 0x000000080000780c */ /* 0x000fe40001704270 */
[----:B------:R-:W-:-:S11]  /*20180*/  ISETP.GT.AND P2, PT, R3, 0xd8, PT ;  /* 0x000000d80300780c */ /* 0x000fd60003f44270 */
[----:B------:R-:W-:Y:S01]  /*20190*/  @P0 STG.E.U16 desc[UR36][R6.64+0x1a2], R131 ;  /* 0x0001a28306000986 */ /* 0x000fe2000c101524 */
[----:B------:R-:W-:-:S13]  /*201a0*/  ISETP.GT.AND P0, PT, R0, RZ, P2 ;  /* 0x000000ff0000720c */ /* 0x000fda0001704270 */
[----:B------:R-:W-:Y:S01]  /*201b0*/  @P0 STG.E.U16 desc[UR36][R4.64+0x1b0], R132 ;  /* 0x0001b08404000986 */ /* 0x000fe2000c101524 */
        /* <DEDUP_REMOVED lines=175> */
[----:B------:R-:W-:-:S13]  /*20cb0*/  ISETP.GT.AND P0, PT, R0, 0x8, P1 ;  /* 0x000000080000780c */ /* 0x000fda0000f04270 */
[----:B------:R-:W-:Y:S01]  /*20cc0*/  @P0 STG.E.U16 desc[UR36][R6.64+0x2c2], R203 ;  /* 0x0002c2cb06000986 */ /* 0x000fe2000c101524 */
[----:B------:R-:W-:-:S13]  /*20cd0*/  ISETP.GT.AND P0, PT, R0, RZ, P5 ;  /* 0x000000ff0000720c */ /* 0x000fda0002f04270 */
[----:B------:R-:W-:Y:S01]  /*20ce0*/  @P0 STG.E.U16 desc[UR36][R4.64+0x2d0], R204 ;  /* 0x0002d0cc04000986 */ /* 0x000fe2000c101524 */
[----:B------:R-:W-:-:S13]  /*20cf0*/  ISETP.GT.AND P0, PT, R0, RZ, P4 ;  /* 0x000000ff0000720c */ /* 0x000fda0002704270 */
[----:B------:R-:W-:Y:S01]  /*20d00*/  @P0 STG.E.U16 desc[UR36][R4.64+0x2d2], R205 ;  /* 0x0002d2cd04000986 */ /* 0x000fe2000c101524 */
[----:B------:R-:W-:-:S13]  /*20d10*/  ISETP.GT.AND P0, PT, R0, 0x8, P5 ;  /* 0x000000080000780c */ /* 0x000fda0002f04270 */
[----:B------:R-:W-:Y:S01]  /*20d20*/  @P0 STG.E.U16 desc[UR36][R6.64+0x2d0], R206 ;  /* 0x0002d0ce06000986 */ /* 0x000fe2000c101524 */
[----:B------:R-:W-:-:S13]  /*20d30*/  ISETP.GT.AND P0, PT, R0, 0x8, P4 ;  /* 0x000000080000780c */ /* 0x000fda0002704270 */
[----:B------:R-:W-:Y:S01]  /*20d40*/  @P0 STG.E.U16 desc[UR36][R6.64+0x2d2], R207 ;  /* 0x0002d2cf06000986 */ /* 0x000fe2000c101524 */
[----:B------:R-:W-:-:S04]  /*20d50*/  ISETP.GT.AND P0, PT, R3, 0x170, PT ;  /* 0x000001700300780c */ /* 0x000fc80003f04270 */
        /* <DEDUP_REMOVED lines=8> */
[----:B------:R-:W-:-:S13]  /*20de0*/  ISETP.GT.AND P1, PT, R0, RZ, P2 ;  /* 0x000000ff0000720c */ /* 0x000fda0001724270 */
[----:B------:R-:W-:Y:S01]  /*20df0*/  @P1 STG.E.U16 desc[UR36][R4.64+0x2f0], R212 ;  /* 0x0002f0d404001986 */ /* 0x000fe2000c101524 */
[----:B------:R-:W-:-:S04]  /*20e00*/  ISETP.GT.AND P1, PT, R3, 0x179, PT ;  /* 0x000001790300780c */ /* 0x000fc80003f24270 */
[----:B------:R-:W-:-:S13]  /*20e10*/  ISETP.GT.AND P6, PT, R0, RZ, P1 ;  /* 0x000000ff0000720c */ /* 0x000fda0000fc4270 */
[----:B------:R0:W-:Y:S01]  /*20e20*/  @P6 STG.E.U16 desc[UR36][R4.64+0x2f2], R213 ;  /* 0x0002f2d504006986 */ /* 0x0001e2000c101524 */
[----:B------:R-:W-:-:S13]  /*20e30*/  ISETP.GT.AND P6, PT, R0, 0x8, P2 ;  /* 0x000000080000780c */ /* 0x000fda00017c4270 */
[----:B0-----:R-:W-:Y:S02]  /*20e40*/  @P6 IMAD.MOV.U32 R4, RZ, RZ, R6 ;  /* 0x000000ffff046224 */ /* 0x001fe400078e0006 */
[----:B------:R-:W-:-:S05]  /*20e50*/  @P6 IMAD.MOV.U32 R5, RZ, RZ, R7 ;  /* 0x000000ffff056224 */ /* 0x000fca00078e0007 */
[----:B------:R0:W-:Y:S01]  /*20e60*/  @P6 STG.E.U16 desc[UR36][R4.64+0x2f0], R214 ;  /* 0x0002f0d604006986 */ /* 0x0001e2000c101524 */
[----:B------:R-:W-:-:S13]  /*20e70*/  ISETP.GT.AND P6, PT, R0, 0x8, P1 ;  /* 0x000000080000780c */ /* 0x000fda0000fc4270 */
[----:B------:R0:W-:Y:S01]  /*20e80*/  @P6 STG.E.U16 desc[UR36][R6.64+0x2f2], R215 ;  /* 0x0002f2d706006986 */ /* 0x0001e2000c101524 */
[----:B------:R-:W-:-:S04]  /*20e90*/  ISETP.GT.AND P6, PT, R3, 0xc0, PT ;  /* 0x000000c00300780c */ /* 0x000fc80003fc4270 */
        /* <DEDUP_REMOVED lines=251> */
[C---:B------:R-:W-:Y:S02]  /*21e50*/  ISETP.GT.AND P6, PT, R0.reuse, 0x80, P5 ;  /* 0x000000800000780c */ /* 0x040fe40002fc4270 */
[----:B------:R-:W-:-:S11]  /*21e60*/  ISETP.GT.AND P5, PT, R0, 0x88, P5 ;  /* 0x000000880000780c */ /* 0x000fd60002fa4270 */
[----:B------:R0:W-:Y:S01]  /*21e70*/  @P6 STG.E.U16 desc[UR36][R8.64+0x2d0], R108 ;  /* 0x0002d06c08006986 */ /* 0x0001e2000c101524 */
[C---:B------:R-:W-:Y:S02]  /*21e80*/  ISETP.GT.AND P6, PT, R0.reuse, 0x80, P4 ;  /* 0x000000800000780c */ /* 0x040fe400027c4270 */
[----:B------:R-:W-:-:S11]  /*21e90*/  ISETP.GT.AND P4, PT, R0, 0x88, P4 ;  /* 0x000000880000780c */ /* 0x000fd60002784270 */
[----:B------:R0:W-:Y:S04]  /*21ea0*/  @P6 STG.E.U16 desc[UR36][R8.64+0x2d2], R109 ;  /* 0x0002d26d08006986 */ /* 0x0001e8000c101524 */
[----:B------:R0:W-:Y:S01]  /*21eb0*/  @P5 STG.E.U16 desc[UR36][R10.64+0x2d0], R110 ;  /* 0x0002d06e0a005986 */ /* 0x0001e2000c101524 */
[C---:B------:R-:W-:Y:S02]  /*21ec0*/  ISETP.GT.AND P5, PT, R0.reuse, 0x80, P0 ;  /* 0x000000800000780c */ /* 0x040fe400007a4270 */
[C---:B------:R-:W-:Y:S01]  /*21ed0*/  ISETP.GT.AND P0, PT, R0.reuse, 0x88, P0 ;  /* 0x000000880000780c */ /* 0x040fe20000704270 */
[----:B------:R0:W-:Y:S01]  /*21ee0*/  @P4 STG.E.U16 desc[UR36][R10.64+0x2d2], R111 ;  /* 0x0002d26f0a004986 */ /* 0x0001e2000c101524 */
[C---:B------:R-:W-:Y:S02]  /*21ef0*/  ISETP.GT.AND P4, PT, R0.reuse, 0x80, P3 ;  /* 0x000000800000780c */ /* 0x040fe40001f84270 */
[----:B------:R-:W-:-:S07]  /*21f00*/  ISETP.GT.AND P3, PT, R0, 0x88, P3 ;  /* 0x000000880000780c */ /* 0x000fce0001f64270 */
[----:B------:R0:W-:Y:S01]  /*21f10*/  @P5 STG.E.U16 desc[UR36][R8.64+0x2e0], R112 ;  /* 0x0002e07008005986 */ /* 0x0001e2000c101524 */
[C---:B------:R-:W-:Y:S02]  /*21f20*/  ISETP.GT.AND P5, PT, R0.reuse, 0x80, P2 ;  /* 0x000000800000780c */ /* 0x040fe400017a4270 */
[C---:B------:R-:W-:Y:S01]  /*21f30*/  ISETP.GT.AND P2, PT, R0.reuse, 0x88, P2 ;  /* 0x000000880000780c */ /* 0x040fe20001744270 */
[----:B------:R0:W-:Y:S01]  /*21f40*/  @P4 STG.E.U16 desc[UR36][R8.64+0x2e2], R113 ;  /* 0x0002e27108004986 */ /* 0x0001e2000c101524 */
[C---:B------:R-:W-:Y:S02]  /*21f50*/  ISETP.GT.AND P4, PT, R0.reuse, 0x80, P1 ;  /* 0x000000800000780c */ /* 0x040fe40000f84270 */
[----:B------:R-:W-:Y:S01]  /*21f60*/  ISETP.GT.AND P1, PT, R0, 0x88, P1 ;  /* 0x000000880000780c */ /* 0x000fe20000f24270 */
[----:B------:R0:W-:Y:S04]  /*21f70*/  @P0 STG.E.U16 desc[UR36][R10.64+0x2e0], R114 ;  /* 0x0002e0720a000986 */ /* 0x0001e8000c101524 */
[----:B------:R0:W-:Y:S04]  /*21f80*/  @P3 STG.E.U16 desc[UR36][R10.64+0x2e2], R115 ;  /* 0x0002e2730a003986 */ /* 0x0001e8000c101524 */
[----:B------:R0:W-:Y:S04]  /*21f90*/  @P5 STG.E.U16 desc[UR36][R8.64+0x2f0], R116 ;  /* 0x0002f07408005986 */ /* 0x0001e8000c101524 */
[----:B------:R0:W-:Y:S04]  /*21fa0*/  @P4 STG.E.U16 desc[UR36][R8.64+0x2f2], R117 ;  /* 0x0002f27508004986 */ /* 0x0001e8000c101524 */
[----:B------:R0:W-:Y:S04]  /*21fb0*/  @P2 STG.E.U16 desc[UR36][R10.64+0x2f0], R118 ;  /* 0x0002f0760a002986 */ /* 0x0001e8000c101524 */
[----:B------:R0:W-:Y:S02]  /*21fc0*/  @P1 STG.E.U16 desc[UR36][R10.64+0x2f2], R119 ;  /* 0x0002f2770a001986 */ /* 0x0001e4000c101524 */
.L_x_792:
[----:B------:R-:W-:Y:S05]  /*21fd0*/  BSYNC B0 ;  /* 0x0000000000007941 */ /* 0x000fea0003800000 */
.L_x_28:
[----:B0-----:R-:W2:Y:S04]  /*21fe0*/  LDL.LU R5, [R1+0x300] ;  /* 0x0003000001057983 */ /* 0x001ea80000300800 */
[----:B------:R-:W2:Y:S01]  /*21ff0*/  LDL.LU R4, [R1+0x304] ;  /* 0x0003040001047983 */ /* 0x000ea20000300800 */
[----:B------:R-:W-:Y:S01]  /*22000*/  ULDC UR4, c[0x0][0xc] ;  /* 0x0000030000047ab9 */ /* 0x000fe20000000800 */
[----:B------:R-:W-:Y:S01]  /*22010*/  ULDC UR5, c[0x0][0x10] ;  /* 0x0000040000057ab9 */ /* 0x000fe20000000800 */
[----:B------:R-:W2:Y:S01]  /*22020*/  LDC R3, c[0x0][0x14] ;  /* 0x00000500ff037b82 */ /* 0x000ea20000000800 */
[----:B------:R-:W-:Y:S01]  /*22030*/  UIMAD.WIDE.U32 UR4, UR4, UR5, URZ ;  /* 0x00000005040472a5 */ /* 0x000fe2000f8e003f */
[----:B------:R-:W-:Y:S01]  /*22040*/  PRMT R0, RZ, 0x7610, R0 ;  /* 0x00007610ff007816 */ /* 0x000fe20000000000 */
[----:B------:R-:W-:Y:S01]  /*22050*/  UMOV UR42, 0xffffffff ;  /* 0xffffffff002a7882 */ /* 0x000fe20000000000 */
[----:B------:R-:W-:-:S03]  /*22060*/  UMOV UR45, 0xffffffff ;  /* 0xffffffff002d7882 */ /* 0x000fc60000000000 */
[----:B--2---:R-:W-:-:S04]  /*22070*/  IMAD.WIDE.U32 R4, R3, UR4, R4 ;  /* 0x0000000403047c25 */ /* 0x004fc8000f8e0004 */
[----:B------:R-:W-:Y:S01]  /*22080*/  IMAD R3, R3, UR5, RZ ;  /* 0x0000000503037c24 */ /* 0x000fe2000f8e02ff */
[----:B------:R-:W-:Y:S01]  /*22090*/  ULDC.64 UR4, c[0x0][0x650] ;  /* 0x0001940000047ab9 */ /* 0x000fe20000000a00 */
[----:B------:R-:W-:Y:S01]  /*220a0*/  IMAD.MOV.U32 R23, RZ, RZ, R4 ;  /* 0x000000ffff177224 */ /* 0x000fe200078e0004 */
[----:B------:R-:W-:Y:S01]  /*220b0*/  ISETP.GE.U32.AND P0, PT, R4, UR4, PT ;  /* 0x0000000404007c0c */ /* 0x000fe2000bf06070 */
[----:B------:R-:W-:-:S05]  /*220c0*/  IMAD.IADD R25, R5, 0x1, R3 ;  /* 0x0000000105197824 */ /* 0x000fca00078e0203 */
[----:B------:R0:W-:Y:S01]  /*220d0*/  STL [R1+0x300], R25 ;  /* 0x0003001901007387 */ /* 0x0001e20000100800 */
[----:B------:R-:W-:-:S03]  /*220e0*/  ISETP.GE.U32.AND.EX P0, PT, R25, UR5, PT, P0 ;  /* 0x0000000519007c0c */ /* 0x000fc6000bf06100 */
[----:B------:R0:W-:Y:S10]  /*220f0*/  STL [R1+0x304], R23 ;  /* 0x0003041701007387 */ /* 0x0001f40000100800 */
[----:B0-----:R-:W-:Y:S05]  /*22100*/  @P0 BRA `(.L_x_793) ;  /* 0x0000000400780947 */ /* 0x001fea0003800000 */
[----:B------:R-:W0:Y:S01]  /*22110*/  S2R R18, SR_CTAID.X ;  /* 0x0000000000127919 */ /* 0x000e220000002500 */
[----:B---3--:R-:W2:Y:S01]  /*22120*/  LDC.64 R10, c[0x0][0x628] ;  /* 0x00018a00ff0a7b82 */ /* 0x008ea20000000a00 */
[----:B------:R-:W-:Y:S01]  /*22130*/  ULDC UR4, c[0x0][0x150] ;  /* 0x0000540000047ab9 */ /* 0x000fe20000000800 */
[----:B----4-:R-:W-:Y:S01]  /*22140*/  IMAD.MOV.U32 R8, RZ, RZ, R23 ;  /* 0x000000ffff087224 */ /* 0x010fe200078e0017 */
[----:B------:R-:W3:Y:S01]  /*22150*/  S2R R20, SR_CTAID.Y ;  /* 0x0000000000147919 */ /* 0x000ee20000002600 */
[----:B------:R-:W-:-:S04]  /*22160*/  IMAD.MOV.U32 R9, RZ, RZ, R25 ;  /* 0x000000ffff097224 */ /* 0x000fc800078e0019 */
[----:B------:R-:W4:Y:S08]  /*22170*/  LDC R21, c[0x0][0x144] ;  /* 0x00005100ff157b82 */ /* 0x000f300000000800 */
[----:B-1----:R-:W1:Y:S08]  /*22180*/  LDC R12, c[0x0][0x630] ;  /* 0x00018c00ff0c7b82 */ /* 0x002e700000000800 */
[----:B------:R-:W1:Y:S01]  /*22190*/  LDC.64 R14, c[0x0][0x620] ;  /* 0x00018800ff0e7b82 */ /* 0x000e620000000a00 */
[----:B--2---:R-:W-:-:S04]  /*221a0*/  ISETP.NE.U32.AND P0, PT, R10, RZ, PT ;  /* 0x000000ff0a00720c */ /* 0x004fc80003f05070 */
[----:B------:R-:W-:Y:S02]  /*221b0*/  ISETP.NE.AND.EX P0, PT, R11, RZ, PT, P0 ;  /* 0x000000ff0b00720c */ /* 0x000fe40003f05300 */
[----:B0-----:R-:W-:-:S05]  /*221c0*/  I2FP.F32.U32 R0, R18 ;  /* 0x0000001200007245 */ /* 0x001fca0000201000 */
[----:B------:R-:W-:-:S04]  /*221d0*/  FMUL R0, R0, UR4 ;  /* 0x0000000400007c20 */ /* 0x000fc80008400000 */
[----:B------:R0:W2:Y:S02]  /*221e0*/  F2I.U32.TRUNC.NTZ R19, R0 ;  /* 0x0000000000137305 */ /* 0x0000a4000020f000 */
[----:B---34-:R-:W-:Y:S05]  /*221f0*/  @!P0 BRA `(.L_x_794) ;  /* 0x0000000000288947 */ /* 0x018fea0003800000 */
[----:B0-----:R-:W0:Y:S02]  /*22200*/  LDC R0, c[0x0][0x634] ;  /* 0x00018d00ff007b82 */ /* 0x001e240000000800 */
        /* <DEDUP_REMOVED lines=9> */
.L_x_794:
[-CC-:B-1----:R-:W-:Y:S01]  /*222a0*/  SHF.R.U64 R29, R8, R12.reuse, R9.reuse ;  /* 0x0000000c081d7219 */ /* 0x182fe20000001209 */
[----:B------:R-:W1:Y:S01]  /*222b0*/  LDC.64 R26, c[0x0][0x640] ;  /* 0x00019000ff1a7b82 */ /* 0x000e620000000a00 */
[----:B0-----:R-:W-:Y:S01]  /*222c0*/  SHF.R.U32.HI R0, RZ, R12, R9 ;  /* 0x0000000cff007219 */ /* 0x001fe20000011609 */
[----:B------:R-:W-:Y:S01]  /*222d0*/  IMAD.MOV.U32 R4, RZ, RZ, R23 ;  /* 0x000000ffff047224 */ /* 0x000fe200078e0017 */
[----:B------:R-:W-:Y:S01]  /*222e0*/  IADD3 R3, P0, RZ, -R29, RZ ;  /* 0x8000001dff037210 */ /* 0x000fe20007f1e0ff */
[----:B--2---:R-:W-:Y:S01]  /*222f0*/  IMAD.MOV R19, RZ, RZ, -R19 ;  /* 0x000000ffff137224 */ /* 0x004fe200078e0a13 */
[----:B------:R-:W-:Y:S01]  /*22300*/  ULDC UR4, c[0x0][0x154] ;  /* 0x0000550000047ab9 */ /* 0x000fe20000000800 */
[----:B------:R-:W-:Y:S02]  /*22310*/  IMAD.MOV.U32 R7, RZ, RZ, 0x1 ;  /* 0x00000001ff077424 */ /* 0x000fe400078e00ff */
[----:B------:R-:W0:Y:S01]  /*22320*/  LDC R6, c[0x0][0x618] ;  /* 0x00018600ff067b82 */ /* 0x000e220000000800 */
[----:B------:R-:W-:-:S02]  /*22330*/  IMAD.X R5, RZ, RZ, ~R0, P0 ;  /* 0x000000ffff057224 */ /* 0x000fc400000e0e00 */
[----:B------:R-:W-:Y:S02]  /*22340*/  IMAD R19, R21, R19, R18 ;  /* 0x0000001315137224 */ /* 0x000fe400078e0212 */
[-C--:B------:R-:W-:Y:S02]  /*22350*/  IMAD R0, R5, R14.reuse, RZ ;  /* 0x0000000e05007224 */ /* 0x080fe400078e02ff */
[----:B------:R-:W-:Y:S01]  /*22360*/  IMAD.MOV.U32 R5, RZ, RZ, R25 ;  /* 0x000000ffff057224 */ /* 0x000fe200078e0019 */
[----:B------:R-:W2:Y:S01]  /*22370*/  LDC R8, c[0x0][0x608] ;  /* 0x00018200ff087b82 */ /* 0x000ea20000000800 */
[----:B------:R-:W-:-:S04]  /*22380*/  IMAD.WIDE.U32 R4, R3, R14, R4 ;  /* 0x0000000e03047225 */ /* 0x000fc800078e0004 */
[----:B------:R-:W-:-:S03]  /*22390*/  IMAD R3, R3, R15, R0 ;  /* 0x0000000f03037224 */ /* 0x000fc600078e0200 */
[----:B------:R-:W3:Y:S01]  /*223a0*/  LDC R24, c[0x0][0x658] ;  /* 0x00019600ff187b82 */ /* 0x000ee20000000800 */
[----:B------:R-:W-:Y:S01]  /*223b0*/  I2FP.F32.U32 R0, R20 ;  /* 0x0000001400007245 */ /* 0x000fe20000201000 */
[----:B------:R-:W-:Y:S01]  /*223c0*/  IMAD.IADD R3, R5, 0x1, R3 ;  /* 0x0000000105037824 */ /* 0x000fe200078e0203 */
[----:B-1----:R-:W-:Y:S01]  /*223d0*/  ISETP.NE.U32.AND P0, PT, R26, RZ, PT ;  /* 0x000000ff1a00720c */ /* 0x002fe20003f05070 */
[----:B------:R-:W-:Y:S02]  /*223e0*/  IMAD.MOV.U32 R5, RZ, RZ, -0x1 ;  /* 0xffffffffff057424 */ /* 0x000fe400078e00ff */
[----:B------:R-:W-:Y:S02]  /*223f0*/  FMUL R0, R0, UR4 ;  /* 0x0000000400007c20 */ /* 0x000fe40008400000 */
[----:B------:R-:W1:Y:S01]  /*22400*/  LDC R15, c[0x0][0x148] ;  /* 0x00005200ff0f7b82 */ /* 0x000e620000000800 */
[----:B0-----:R-:W-:Y:S01]  /*22410*/  SHF.R.U64 R12, R4, R6, R3 ;  /* 0x00000006040c7219 */ /* 0x001fe20000001203 */
[----:B------:R0:W4:Y:S01]  /*22420*/  F2I.U32.TRUNC.NTZ R13, R0 ;  /* 0x00000000000d7305 */ /* 0x000122000020f000 */
[----:B------:R-:W-:-:S02]  /*22430*/  ISETP.NE.AND.EX P0, PT, R27, RZ, PT, P0 ;  /* 0x000000ff1b00720c */ /* 0x000fc40003f05300 */
[----:B------:R-:W-:-:S03]  /*22440*/  SHF.R.U32.HI R3, RZ, R6, R3 ;  /* 0x00000006ff037219 */ /* 0x000fc60000011603 */
[----:B------:R-:W0:Y:S01]  /*22450*/  LDC R18, c[0x0][0x600] ;  /* 0x00018000ff127b82 */ /* 0x000e220000000800 */
[-CC-:B--2---:R-:W-:Y:S02]  /*22460*/  SHF.R.U64 R10, R12, R8.reuse, R3.reuse ;  /* 0x000000080c0a7219 */ /* 0x184fe40000001203 */
[----:B------:R-:W-:-:S05]  /*22470*/  SHF.R.U32.HI R3, RZ, R8, R3 ;  /* 0x00000008ff037219 */ /* 0x000fca0000011603 */
[----:B------:R-:W2:Y:S01]  /*22480*/  LDC R23, c[0x0][0x648] ;  /* 0x00019200ff177b82 */ /* 0x000ea20000000800 */
[-C--:B---3--:R-:W-:Y:S02]  /*22490*/  SHF.L.U32 R4, R5, R24.reuse, RZ ;  /* 0x0000001805047219 */ /* 0x088fe400000006ff */
[-CC-:B------:R-:W-:Y:S02]  /*224a0*/  SHF.R.U64 R14, R10, R24.reuse, R3.reuse ;  /* 0x000000180a0e7219 */ /* 0x180fe40000001203 */
[----:B------:R-:W-:Y:S02]  /*224b0*/  SHF.R.U32.HI R5, RZ, R24, R3 ;  /* 0x00000018ff057219 */ /* 0x000fe40000011603 */
[----:B------:R-:W-:Y:S01]  /*224c0*/  LOP3.LUT R21, RZ, R4, RZ, 0x33, !PT ;  /* 0x00000004ff157212 */ /* 0x000fe200078e33ff */
[----:B------:R-:W3:Y:S01]  /*224d0*/  LDC R25, c[0x0][0x638] ;  /* 0x00018e00ff197b82 */ /* 0x000ee20000000800 */
[----:B------:R-:W-:Y:S01]  /*224e0*/  SHF.L.U32 R24, R7, R24, RZ ;  /* 0x0000001807187219 */ /* 0x000fe200000006ff */
[----:B------:R-:W-:-:S06]  /*224f0*/  IMAD.MOV.U32 R4, RZ, RZ, R14 ;  /* 0x000000ffff047224 */ /* 0x000fcc00078e000e */
[----:B------:R-:W0:Y:S01]  /*22500*/  LDC R28, c[0x0][0x610] ;  /* 0x00018400ff1c7b82 */ /* 0x000e220000000800 */
[----:B----4-:R-:W-:Y:S05]  /*22510*/  @!P0 BRA `(.L_x_795) ;  /* 0x0000000000288947 */ /* 0x010fea0003800000 */
[----:B------:R-:W4:Y:S02]  /*22520*/  LDC R3, c[0x0][0x64c] ;  /* 0x00019300ff037b82 */ /* 0x000f240000000800 */
[----:B----4-:R-:W-:-:S05]  /*22530*/  IADD3 R3, P0, R14, R3, RZ ;  /* 0x000000030e037210 */ /* 0x010fca0007f1e0ff */
        /* <DEDUP_REMOVED lines=8> */
.L_x_795:
[----:B------:R-:W4:Y:S01]  /*225c0*/  LDC R3, c[0x0][0x65c] ;  /* 0x00019700ff037b82 */ /* 0x000f220000000800 */
[----:B0-2---:R-:W-:Y:S01]  /*225d0*/  SHF.R.U64 R0, R4, R23, R5 ;  /* 0x0000001704007219 */ /* 0x005fe20000001205 */
[----:B------:R-:W-:Y:S01]  /*225e0*/  VIADD R7, R18, 0xffffffff ;  /* 0xffffffff12077836 */ /* 0x000fe20000000000 */
[----:B------:R-:W-:Y:S01]  /*225f0*/  LOP3.LUT R5, R10, R21, RZ, 0xc0, !PT ;  /* 0x000000150a057212 */ /* 0x000fe200078ec0ff */
[----:B------:R-:W-:Y:S01]  /*22600*/  IMAD.MOV R13, RZ, RZ, -R13 ;  /* 0x000000ffff0d7224 */ /* 0x000fe200078e0a0d */
[----:B------:R-:W-:Y:S02]  /*22610*/  R2UR UR45, R29 ;  /* 0x000000001d2d72ca */ /* 0x000fe400000e0000 */
[----:B------:R-:W-:Y:S02]  /*22620*/  LOP3.LUT R12, R12, R7, RZ, 0xc0, !PT ;  /* 0x000000070c0c7212 */ /* 0x000fe400078ec0ff */
[----:B----4-:R-:W-:Y:S01]  /*22630*/  ISETP.NE.AND P0, PT, R3, 0x1, PT ;  /* 0x000000010300780c */ /* 0x010fe20003f05270 */
[----:B------:R-:W-:-:S02]  /*22640*/  IMAD.MOV R3, RZ, RZ, -R0 ;  /* 0x000000ffff037224 */ /* 0x000fc400078e0a00 */
[----:B------:R-:W-:Y:S02]  /*22650*/  IMAD R0, R24, R0, R5 ;  /* 0x0000000018007224 */ /* 0x000fe400078e0205 */
[----:B---3--:R-:W-:-:S04]  /*22660*/  IMAD R3, R3, R25, R14 ;  /* 0x0000001903037224 */ /* 0x008fc800078e020e */
[----:B------:R-:W-:-:S04]  /*22670*/  IMAD R3, R3, R18, R12 ;  /* 0x0000001203037224 */ /* 0x000fc800078e020c */
[----:B-1----:R-:W-:-:S04]  /*22680*/  @P0 IMAD R19, R15, R13, R20 ;  /* 0x0000000d0f130224 */ /* 0x002fc800078e0214 */
[----:B------:R-:W-:-:S05]  /*22690*/  IMAD R0, R0, R28, R19 ;  /* 0x0000001c00007224 */ /* 0x000fca00078e0213 */
[----:B------:R-:W-:Y:S02]  /*226a0*/  SEL R4, R3, R0, !P0 ;  /* 0x0000000003047207 */ /* 0x000fe40004000000 */
[----:B------:R-:W-:Y:S02]  /*226b0*/  SEL R0, R0, R3, !P0 ;  /* 0x0000000300007207 */ /* 0x000fe40004000000 */
[----:B------:R-:W-:Y:S02]  /*226c0*/  R2UR UR42, R4 ;  /* 0x00000000042a72ca */ /* 0x000fe400000e0000 */
[----:B------:R-:W-:Y:S01]  /*226d0*/  R2UR UR41, R0 ;  /* 0x00000000002972ca */ /* 0x000fe200000e0000 */
[----:B------:R-:W-:-:S14]  /*226e0*/  IMAD.MOV.U32 R0, RZ, RZ, 0x1 ;  /* 0x00000001ff007424 */ /* 0x000fdc00078e00ff */
.L_x_793:
[----:B------:R-:W-:-:S13]  /*226f0*/  LOP3.LUT P0, RZ, R0, 0xff, RZ, 0xc0, !PT ;  /* 0x000000ff00ff7812 */ /* 0x000fda000780c0ff */
[----:B------:R-:W-:Y:S05]  /*22700*/  @P0 BRA `(.L_x_796) ;  /* 0xfffffde800440947 */ /* 0x000fea000383ffff */
[----:B------:R-:W-:Y:S05]  /*22710*/  EXIT ;  /* 0x000000000000794d */ /* 0x000fea0003800000 */
.L_x_3:
[----:B------:R-:W2:Y:S01]  /*22720*/  LDL R17, [R1+0x304] ;  /* 0x0003040001117983 */ /* 0x000ea20000100800 */
[----:B------:R-:W-:-:S03]  /*22730*/  ULDC.64 UR4, c[0x0][0x650] ;  /* 0x0001940000047ab9 */ /* 0x000fc60000000a00 */
[----:B------:R-:W3:Y:S01]  /*22740*/  LDL R18, [R1+0x300] ;  /* 0x0003000001127983 */ /* 0x000ee20000100800 */
[----:B------:R-:W-:Y:S01]  /*22750*/  PRMT R6, RZ, 0x7610, R6 ;  /* 0x00007610ff067816 */ /* 0x000fe20000000006 */
[----:B------:R-:W-:Y:S02]  /*22760*/  IMAD.MOV.U32 R3, RZ, RZ, -0x1 ;  /* 0xffffffffff037424 */ /* 0x000fe400078e00ff */
[----:B------:R-:W-:Y:S02]  /*22770*/  IMAD.MOV.U32 R2, RZ, RZ, -0x1 ;  /* 0xffffffffff027424 */ /* 0x000fe400078e00ff */
[----:B------:R-:W-:Y:S01]  /*22780*/  IMAD.MOV.U32 R10, RZ, RZ, -0x1 ;  /* 0xffffffffff0a7424 */ /* 0x000fe200078e00ff */
[----:B--2---:R-:W-:-:S04]  /*22790*/  ISETP.GE.U32.AND P0, PT, R17, UR4, PT ;  /* 0x0000000411007c0c */ /* 0x004fc8000bf06070 */
[----:B---3--:R-:W-:-:S13]  /*227a0*/  ISETP.GE.U32.AND.EX P0, PT, R18, UR5, PT, P0 ;  /* 0x0000000512007c0c */ /* 0x008fda000bf06100 */
        /* <DEDUP_REMOVED lines=19> */
.L_x_798:
[--C-:B------:R-:W-:Y:S01]  /*228e0*/  SHF.R.U64 R10, R8, R12, R9.reuse ;  /* 0x0000000c080a7219 */ /* 0x100fe20000001209 */
[----:B------:R-:W-:Y:S01]  /*228f0*/  IMAD.MOV.U32 R3, RZ, RZ, R18 ;  /* 0x000000ffff037224 */ /* 0x000fe200078e0012 */
[----:B------:R-:W-:Y:S01]  /*22900*/  I2FP.F32.U32 R6, R4 ;  /* 0x0000000400067245 */ /* 0x000fe20000201000 */
[----:B------:R-:W0:Y:S01]  /*22910*/  LDC R16, c[0x0][0x618] ;  /* 0x00018600ff107b82 */ /* 0x000e220000000800 */
[----:B------:R-:W-:Y:S01]  /*22920*/  SHF.R.U32.HI R2, RZ, R12, R9 ;  /* 0x0000000cff027219 */ /* 0x000fe20000011609 */
[----:B------:R-:W-:Y:S01]  /*22930*/  ULDC UR4, c[0x0][0x150] ;  /* 0x0000540000047ab9 */ /* 0x000fe20000000800 */
[----:B------:R-:W-:Y:S01]  /*22940*/  IADD3 R5, P0, RZ, -R10, RZ ;  /* 0x8000000aff057210 */ /* 0x000fe20007f1e0ff */
[----:B------:R-:W-:Y:S01]  /*22950*/  FMUL R9, R6, UR4 ;  /* 0x0000000406097c20 */ /* 0x000fe20008400000 */
[----:B------:R-:W-:-:S03]  /*22960*/  ULDC UR4, c[0x0][0x154] ;  /* 0x0000550000047ab9 */ /* 0x000fc60000000800 */
[----:B------:R-:W1:Y:S01]  /*22970*/  LDC.64 R18, c[0x0][0x640] ;  /* 0x00019000ff127b82 */ /* 0x000e620000000a00 */
[----:B------:R-:W-:Y:S01]  /*22980*/  IMAD.X R7, RZ, RZ, ~R2, P0 ;  /* 0x000000ffff077224 */ /* 0x000fe200000e0e02 */
[----:B------:R-:W2:Y:S01]  /*22990*/  F2I.U32.TRUNC.NTZ R9, R9 ;  /* 0x0000000900097305 */ /* 0x000ea2000020f000 */
[----:B------:R-:W-:Y:S02]  /*229a0*/  IMAD.MOV.U32 R2, RZ, RZ, R17 ;  /* 0x000000ffff027224 */ /* 0x000fe400078e0011 */
[-C--:B------:R-:W-:Y:S02]  /*229b0*/  IMAD R6, R7, R14.reuse, RZ ;  /* 0x0000000e07067224 */ /* 0x080fe400078e02ff */
[C---:B------:R-:W-:Y:S01]  /*229c0*/  IMAD.WIDE.U32 R2, R5.reuse, R14, R2 ;  /* 0x0000000e05027225 */ /* 0x040fe200078e0002 */
[----:B------:R-:W3:Y:S03]  /*229d0*/  LDC R11, c[0x0][0x144] ;  /* 0x00005100ff0b7b82 */ /* 0x000ee60000000800 */
[----:B------:R-:W-:-:S02]  /*229e0*/  IMAD R5, R5, R15, R6 ;  /* 0x0000000f05057224 */ /* 0x000fc400078e0206 */
[----:B------:R-:W-:Y:S02]  /*229f0*/  IMAD.MOV.U32 R6, RZ, RZ, -0x1 ;  /* 0xffffffffff067424 */ /* 0x000fe400078e00ff */
[----:B------:R-:W-:Y:S01]  /*22a00*/  IMAD.IADD R3, R3, 0x1, R5 ;  /* 0x0000000103037824 */ /* 0x000fe200078e0205 */
[----:B------:R-:W4:Y:S01]  /*22a10*/  LDC R12, c[0x0][0x608] ;  /* 0x00018200ff0c7b82 */ /* 0x000f220000000800 */
[----:B------:R-:W-:-:S03]  /*22a20*/  I2FP.F32.U32 R5, R0 ;  /* 0x0000000000057245 */ /* 0x000fc60000201000 */
[-C--:B0-----:R-:W-:Y:S01]  /*22a30*/  SHF.R.U64 R8, R2, R16.reuse, R3 ;  /* 0x0000001002087219 */ /* 0x081fe20000001203 */
[----:B--2---:R-:W-:Y:S01]  /*22a40*/  IMAD.MOV R2, RZ, RZ, -R9 ;  /* 0x000000ffff027224 */ /* 0x004fe200078e0a09 */
[----:B------:R-:W-:Y:S01]  /*22a50*/  SHF.R.U32.HI R3, RZ, R16, R3 ;  /* 0x00000010ff037219 */ /* 0x000fe20000011603 */
[----:B------:R-:W-:Y:S01]  /*22a60*/  FMUL R5, R5, UR4 ;  /* 0x0000000405057c20 */ /* 0x000fe20008400000 */
[----:B------:R-:W0:Y:S01]  /*22a70*/  LDC R7, c[0x0][0x658] ;  /* 0x00019600ff077b82 */ /* 0x000e220000000800 */
[----:B-1----:R-:W-:-:S04]  /*22a80*/  ISETP.NE.U32.AND P0, PT, R18, RZ, PT ;  /* 0x000000ff1200720c */ /* 0x002fc80003f05070 */
[----:B------:R-:W-:-:S03]  /*22a90*/  ISETP.NE.AND.EX P0, PT, R19, RZ, PT, P0 ;  /* 0x000000ff1300720c */ /* 0x000fc60003f05300 */
[----:B------:R-:W1:Y:S01]  /*22aa0*/  LDC R15, c[0x0][0x148] ;  /* 0x00005200ff0f7b82 */ /* 0x000e620000000800 */
[----:B---3--:R-:W-:Y:S02]  /*22ab0*/  IMAD R16, R11, R2, R4 ;  /* 0x000000020b107224 */ /* 0x008fe400078e0204 */
[----:B------:R-:W-:-:S05]  /*22ac0*/  IMAD.MOV.U32 R4, RZ, RZ, 0x1 ;  /* 0x00000001ff047424 */ /* 0x000fca00078e00ff */
[----:B------:R-:W2:Y:S01]  /*22ad0*/  LDC R14, c[0x0][0x600] ;  /* 0x00018000ff0e7b82 */ /* 0x000ea20000000800 */
[-CC-:B----4-:R-:W-:Y:S02]  /*22ae0*/  SHF.R.U64 R11, R8, R12.reuse, R3.reuse ;  /* 0x0000000c080b7219 */ /* 0x190fe40000001203 */
[----:B------:R-:W-:Y:S02]  /*22af0*/  SHF.R.U32.HI R2, RZ, R12, R3 ;  /* 0x0000000cff027219 */ /* 0x000fe40000011603 */
[----:B------:R3:W4:Y:S03]  /*22b00*/  F2I.U32.TRUNC.NTZ R12, R5 ;  /* 0x00000005000c7305 */ /* 0x000726000020f000 */
[----:B------:R-:W1:Y:S01]  /*22b10*/  LDC R17, c[0x0][0x648] ;  /* 0x00019200ff117b82 */ /* 0x000e620000000800 */
[-C--:B0-----:R-:W-:Y:S02]  /*22b20*/  SHF.R.U64 R13, R11, R7.reuse, R2 ;  /* 0x000000070b0d7219 */ /* 0x081fe40000001202 */
[----:B------:R-:W-:-:S02]  /*22b30*/  SHF.L.U32 R6, R6, R7, RZ ;  /* 0x0000000706067219 */ /* 0x000fc400000006ff */
[-C--:B------:R-:W-:Y:S01]  /*22b40*/  SHF.R.U32.HI R3, RZ, R7.reuse, R2 ;  /* 0x00000007ff037219 */ /* 0x080fe20000011602 */
[----:B------:R-:W-:Y:S01]  /*22b50*/  IMAD.MOV.U32 R2, RZ, RZ, R13 ;  /* 0x000000ffff027224 */ /* 0x000fe200078e000d */
[----:B------:R-:W-:Y:S01]  /*22b60*/  SHF.L.U32 R21, R4, R7, RZ ;  /* 0x0000000704157219 */ /* 0x000fe200000006ff */
[----:B------:R-:W0:Y:S01]  /*22b70*/  LDC R20, c[0x0][0x638] ;  /* 0x00018e00ff147b82 */ /* 0x000e220000000800 */
[----:B------:R-:W-:-:S07]  /*22b80*/  LOP3.LUT R22, RZ, R6, RZ, 0x33, !PT ;  /* 0x00000006ff167212 */ /* 0x000fce00078e33ff */
[----:B------:R-:W0:Y:S01]  /*22b90*/  LDC R23, c[0x0][0x610] ;  /* 0x00018400ff177b82 */ /* 0x000e220000000800 */
[----:B---34-:R-:W-:Y:S05]  /*22ba0*/  @!P0 BRA `(.L_x_799) ;  /* 0x0000000000288947 */ /* 0x018fea0003800000 */
        /* <DEDUP_REMOVED lines=10> */
.L_x_799:
[----:B------:R-:W3:Y:S01]  /*22c50*/  LDC R4, c[0x0][0x65c] ;  /* 0x00019700ff047b82 */ /* 0x000ee20000000800 */
[----:B-1----:R-:W-:Y:S01]  /*22c60*/  SHF.R.U64 R3, R2, R17, R3 ;  /* 0x0000001102037219 */ /* 0x002fe20000001203 */
[----:B--2---:R-:W-:Y:S01]  /*22c70*/  VIADD R5, R14, 0xffffffff ;  /* 0xffffffff0e057836 */ /* 0x004fe20000000000 */
[----:B------:R-:W-:Y:S01]  /*22c80*/  LOP3.LUT R2, R11, R22, RZ, 0xc0, !PT ;  /* 0x000000160b027212 */ /* 0x000fe200078ec0ff */
[----:B------:R-:W-:Y:S02]  /*22c90*/  IMAD.MOV R12, RZ, RZ, -R12 ;  /* 0x000000ffff0c7224 */ /* 0x000fe400078e0a0c */
[----:B------:R-:W-:Y:S01]  /*22ca0*/  IMAD.MOV.U32 R6, RZ, RZ, 0x1 ;  /* 0x00000001ff067424 */ /* 0x000fe200078e00ff */
[----:B------:R-:W-:Y:S02]  /*22cb0*/  LOP3.LUT R5, R8, R5, RZ, 0xc0, !PT ;  /* 0x0000000508057212 */ /* 0x000fe400078ec0ff */
[----:B---3--:R-:W-:Y:S01]  /*22cc0*/  ISETP.NE.AND P0, PT, R4, 0x1, PT ;  /* 0x000000010400780c */ /* 0x008fe20003f05270 */
[----:B------:R-:W-:-:S02]  /*22cd0*/  IMAD.MOV R4, RZ, RZ, -R3 ;  /* 0x000000ffff047224 */ /* 0x000fc400078e0a03 */
[----:B------:R-:W-:-:S10]  /*22ce0*/  IMAD R3, R21, R3, R2 ;  /* 0x0000000315037224 */ /* 0x000fd400078e0202 */
[----:B------:R-:W-:Y:S02]  /*22cf0*/  @P0 IMAD R16, R15, R12, R0 ;  /* 0x0000000c0f100224 */ /* 0x000fe400078e0200 */
[----:B0-----:R-:W-:Y:S02]  /*22d00*/  IMAD R0, R4, R20, R13 ;  /* 0x0000001404007224 */ /* 0x001fe400078e020d */
[----:B------:R-:W-:Y:S02]  /*22d10*/  IMAD R3, R3, R23, R16 ;  /* 0x0000001703037224 */ /* 0x000fe400078e0210 */
[----:B------:R-:W-:-:S05]  /*22d20*/  IMAD R0, R0, R14, R5 ;  /* 0x0000000e00007224 */ /* 0x000fca00078e0205 */
[----:B------:R-:W-:Y:S02]  /*22d30*/  SEL R2, R0, R3, !P0 ;  /* 0x0000000300027207 */ /* 0x000fe40004000000 */
[----:B------:R-:W-:-:S07]  /*22d40*/  SEL R3, R3, R0, !P0 ;  /* 0x0000000003037207 */ /* 0x000fce0004000000 */
.L_x_797:
[----:B------:R-:W-:-:S08]  /*22d50*/  NOP ;  /* 0x0000000000007918 */ /* 0x000fd00000000000 */
[----:B------:R-:W0:-:S00]  /*22d60*/  USETMAXREG.DEALLOC.CTAPOOL 0x18 ;  /* 0x00000018000079c8 */ /* 0x000e0000080e0500 */
[----:B------:R-:W-:-:S13]  /*22d70*/  ISETP.NE.AND P0, PT, RZ, UR8, PT ;  /* 0x00000008ff007c0c */ /* 0x000fda000bf05270 */
[----:B------:R-:W-:Y:S05]  /*22d80*/  @P0 EXIT ;  /* 0x000000000000094d */ /* 0x000fea0003800000 */
[----:B0-----:R-:W-:Y:S01]  /*22d90*/  LOP3.LUT P0, RZ, R6, 0xff, RZ, 0xc0, !PT ;  /* 0x000000ff06ff7812 */ /* 0x001fe2000780c0ff */
[----:B------:R-:W-:Y:S02]  /*22da0*/  IMAD.MOV.U32 R0, RZ, RZ, 0x1 ;  /* 0x00000001ff007424 */ /* 0x000fe400078e00ff */
[----:B------:R-:W-:-:S10]  /*22db0*/  IMAD.MOV.U32 R7, RZ, RZ, RZ ;  /* 0x000000ffff077224 */ /* 0x000fd400078e00ff */
[----:B------:R-:W-:Y:S05]  /*22dc0*/  @!P0 BRA `(.L_x_800) ;  /* 0x0000000c00548947 */ /* 0x000fea0003800000 */
[----:B------:R-:W0:Y:S01]  /*22dd0*/  LDC R0, c[0x0][0x28c] ;  /* 0x0000a300ff007b82 */ /* 0x000e220000000800 */
[----:B------:R-:W1:Y:S01]  /*22de0*/  S2R R4, SR_TID.X ;  /* 0x0000000000047919 */ /* 0x000e620000002100 */
[----:B------:R-:W-:Y:S01]  /*22df0*/  ULDC UR5, c[0x0][0x658] ;  /* 0x0001960000057ab9 */ /* 0x000fe20000000800 */
[----:B------:R-:W-:Y:S01]  /*22e00*/  UMOV UR7, 0xffffffff ;  /* 0xffffffff00077882 */ /* 0x000fe20000000000 */
[----:B------:R-:W-:Y:S01]  /*22e10*/  ULDC UR6, c[0x0][0xc] ;  /* 0x0000030000067ab9 */ /* 0x000fe20000000800 */
[----:B------:R-:W-:Y:S01]  /*22e20*/  USHF.L.U32 UR8, UR7, UR5, URZ ;  /* 0x0000000507087299 */ /* 0x000fe2000800063f */
[----:B------:R-:W-:Y:S01]  /*22e30*/  BSSY B0, `(.L_x_800) ;  /* 0x00000ce000007945 */ /* 0x000fe20003800000 */
[----:B------:R-:W-:Y:S01]  /*22e40*/  UMOV UR9, 0x1 ;  /* 0x0000000100097882 */ /* 0x000fe20000000000 */
[----:B------:R-:W-:Y:S01]  /*22e50*/  ULDC UR7, c[0x0][0x10] ;  /* 0x0000040000077ab9 */ /* 0x000fe20000000800 */
[----:B------:R-:W-:Y:S01]  /*22e60*/  USHF.L.U32 UR18, UR9, UR5, URZ ;  /* 0x0000000509127299 */ /* 0x000fe2000800063f */
[----:B------:R-:W-:Y:S01]  /*22e70*/  IMAD.MOV.U32 R9, RZ, RZ, 0x1 ;  /* 0x00000001ff097424 */ /* 0x000fe200078e00ff */
[----:B------:R-:W-:Y:S01]  /*22e80*/  UIMAD.WIDE.U32 UR6, UR6, UR7, URZ ;  /* 0x00000007060672a5 */ /* 0x000fe2000f8e003f */
[----:B------:R-:W-:Y:S01]  /*22e90*/  IMAD.MOV.U32 R7, RZ, RZ, RZ ;  /* 0x000000ffff077224 */ /* 0x000fe200078e00ff */
[----:B------:R-:W-:Y:S01]  /*22ea0*/  ULDC UR5, c[0x0][0x14] ;  /* 0x0000050000057ab9 */ /* 0x000fe20000000800 */
[----:B------:R-:W-:Y:S01]  /*22eb0*/  ULDC UR4, c[0x0][0x600] ;  /* 0x0001800000047ab9 */ /* 0x000fe20000000800 */
[----:B------:R-:W-:-:S02]  /*22ec0*/  UIMAD.WIDE.U32 UR20, UR6, UR5, URZ ;  /* 0x00000005061472a5 */ /* 0x000fc4000f8e003f */
[----:B------:R-:W-:Y:S02]  /*22ed0*/  UIMAD UR13, UR7, UR5, URZ ;  /* 0x00000005070d72a4 */ /* 0x000fe4000f8e023f */
[----:B------:R-:W-:Y:S02]  /*22ee0*/  ULOP3.LUT UR24, UR40, 0x2, URZ, 0xfc, !UPT ;  /* 0x0000000228187892 */ /* 0x000fe4000f8efc3f */
[----:B------:R-:W-:Y:S02]  /*22ef0*/  UIADD3 UR4, UR4, -0x1, URZ ;  /* 0xffffffff04047890 */ /* 0x000fe4000fffe03f */
[----:B------:R-:W-:Y:S01]  /*22f00*/  ULOP3.LUT UR17, URZ, UR8, URZ, 0x33, !UPT ;  /* 0x000000083f117292 */ /* 0x000fe2000f8e333f */
[----:B0-----:R-:W-:Y:S01]  /*22f10*/  VIADD R0, R0, 0x1f ;  /* 0x0000001f00007836 */ /* 0x001fe20000000000 */
[----:B------:R-:W-:Y:S01]  /*22f20*/  UIADD3 UR13, UR21, UR13, URZ ;  /* 0x0000000d150d7290 */ /* 0x000fe2000fffe03f */
[----:B------:R-:W-:-:S03]  /*22f30*/  ULDC.64 UR22, c[0x0][0x198] ;  /* 0x0000660000167ab9 */ /* 0x000fc60000000a00 */
[----:B------:R-:W-:-:S04]  /*22f40*/  SHF.R.S32.HI R5, RZ, 0x1f, R0 ;  /* 0x0000001fff057819 */ /* 0x000fc80000011400 */
[----:B------:R-:W-:Y:S01]  /*22f50*/  LEA.HI R5, R5, R0, RZ, 0x5 ;  /* 0x0000000005057211 */ /* 0x000fe200078f28ff */
[----:B------:R-:W-:Y:S01]  /*22f60*/  IMAD.MOV.U32 R0, RZ, RZ, 0x1 ;  /* 0x00000001ff007424 */ /* 0x000fe200078e00ff */
[C---:B-1----:R-:W-:Y:S02]  /*22f70*/  LOP3.LUT P2, RZ, R4.reuse, 0x7f, RZ, 0xc0, !PT ;  /* 0x0000007f04ff7812 */ /* 0x042fe4000784c0ff */
[----:B------:R-:W-:Y:S02]  /*22f80*/  SHF.R.S32.HI R6, RZ, 0x5, R5 ;  /* 0x00000005ff067819 */ /* 0x000fe40000011405 */
[----:B------:R-:W-:-:S03]  /*22f90*/  LOP3.LUT P0, RZ, R4, 0x1f, RZ, 0xc0, !PT ;  /* 0x0000001f04ff7812 */ /* 0x000fc6000780c0ff */
[----:B------:R-:W-:Y:S01]  /*22fa0*/  VIADD R16, R6, 0x1 ;  /* 0x0000000106107836 */ /* 0x000fe20000000000 */
[----:B------:R-:W-:-:S13]  /*22fb0*/  PLOP3.LUT P0, PT, P0, P2, PT, 0x8a, 0x0 ;  /* 0x000000000000781c */ /* 0x000fda0000705172 */
.L_x_812:
[----:B------:R-:W-:-:S03]  /*22fc0*/  UMOV UR5, 0xffffffff ;  /* 0xffffffff00057882 */ /* 0x000fc60000000000 */
[----:B------:R-:W-:Y:S05]  /*22fd0*/  BRA.DIV UR5, `(.L_x_801) ;  /* 0x0000000e05e47947 */ /* 0x000fea000b800000 */
[----:B------:R-:W-:-:S13]  /*22fe0*/  ELECT P6, URZ, PT ;  /* 0x00000000003f782f */ /* 0x000fda00038c0000 */
.L_x_824:
[----:B------:R-:W0:Y:S01]  /*22ff0*/  LDC R4, c[0x0][0x28c] ;  /* 0x0000a300ff047b82 */ /* 0x000e220000000800 */
[----:B------:R-:W-:Y:S01]  /*23000*/  BSSY B1, `(.L_x_802) ;  /* 0x0000038000017945 */ /* 0x000fe20003800000 */
[----:B0-----:R-:W-:-:S13]  /*23010*/  ISETP.LT.OR P6, PT, R4, 0x1, !P6 ;  /* 0x000000010400780c */ /* 0x001fda00077c1670 */
[----:B------:R-:W-:Y:S05]  /*23020*/  @P6 BRA `(.L_x_803) ;  /* 0x0000000000d46947 */ /* 0x000fea0003800000 */
[----:B------:R-:W-:Y:S02]  /*23030*/  IMAD R2, R2, 0x180, RZ ;  /* 0x0000018002027824 */ /* 0x000fe400078e02ff */
[----:B------:R-:W-:Y:S02]  /*23040*/  IMAD.SHL.U32 R3, R3, 0x100, RZ ;  /* 0x0000010003037824 */ /* 0x000fe400078e00ff */
[----:B------:R-:W-:Y:S02]  /*23050*/  IMAD.MOV.U32 R13, RZ, RZ, RZ ;  /* 0x000000ffff0d7224 */ /* 0x000fe400078e00ff */
[----:B------:R-:W-:Y:S02]  /*23060*/  IMAD.MOV.U32 R4, RZ, RZ, R16 ;  /* 0x000000ffff047224 */ /* 0x000fe400078e0010 */
[----:B------:R-:W-:Y:S02]  /*23070*/  IMAD.MOV.U32 R5, RZ, RZ, R0 ;  /* 0x000000ffff057224 */ /* 0x000fe400078e0000 */
[----:B------:R-:W-:-:S07]  /*23080*/  IMAD.MOV.U32 R8, RZ, RZ, R7 ;  /* 0x000000ffff087224 */ /* 0x000fce00078e0007 */
.L_x_807:
[----:B------:R-:W0:Y:S01]  /*23090*/  S2R R12, SR_CgaCtaId ;  /* 0x00000000000c7919 */ /* 0x000e220000008800 */
[----:B------:R-:W-:-:S04]  /*230a0*/  MOV R11, 0x400 ;  /* 0x00000400000b7802 */ /* 0x000fc80000000f00 */
[----:B0-----:R-:W-:Y:S02]  /*230b0*/  LEA R15, R12, R11, 0x18 ;  /* 0x0000000b0c0f7211 */ /* 0x001fe400078ec0ff */
[----:B------:R-:W-:Y:S01]  /*230c0*/  SHF.L.U32 R11, R5, 0x1f, RZ ;  /* 0x0000001f050b7819 */ /* 0x000fe200000006ff */
[----:B------:R-:W0:Y:S02]  /*230d0*/  @!P2 LDC R12, c[0x0][0x500] ;  /* 0x00014000ff0cab82 */ /* 0x000e240000000800 */
[----:B------:R-:W-:-:S04]  /*230e0*/  IMAD R14, R8, 0x8, R15 ;  /* 0x00000008080e7824 */ /* 0x000fc800078e020f */
[----:B------:R-:W1:Y:S02]  /*230f0*/  SYNCS.PHASECHK.TRANS64.TRYWAIT P1, [R14+URZ+0x28], R11 ;  /* 0x0000280b0e0075a7 */ /* 0x000e64000802017f */
[----:B-1----:R-:W-:Y:S05]  /*23100*/  @!P1 BRA `(.L_x_804) ;  /* 0x0000000c00b89947 */ /* 0x002fea0003800000 */
.L_x_825:
[----:B------:R-:W-:Y:S01]  /*23110*/  UPRMT UR5, UR24, 0x9910, URZ ;  /* 0x0000991018057896 */ /* 0x000fe2000800003f */
[----:B0-----:R0:W-:Y:S03]  /*23120*/  @!P2 SYNCS.ARRIVE.TRANS64 RZ, [R14+URZ], R12 ;  /* 0x0000000c0effa9a7 */ /* 0x0011e6000800003f */
[----:B------:R-:W-:-:S06]  /*23130*/  UISETP.NE.AND UP0, UPT, UR5, 0x2, UPT ;  /* 0x000000020500788c */ /* 0x000fcc000bf05270 */
[----:B------:R-:W-:-:S13]  /*23140*/  PLOP3.LUT P1, PT, PT, PT, UP0, 0x80, 0x0 ;  /* 0x000000000000781c */ /* 0x000fda0003f2f008 */
[----:B0-----:R-:W-:Y:S05]  /*23150*/  @P1 BRA `(.L_x_805) ;  /* 0x0000000000041947 */ /* 0x001fea0003800000 */
[----:B------:R-:W-:Y:S01]  /*23160*/  BPT.TRAP 0x1 ;  /* 0x000000040000795c */ /* 0x000fe20000300000 */
.L_x_805:
[----:B------:R-:W-:Y:S05]  /*23170*/  @P0 BRA `(.L_x_806) ;  /* 0x0000000000040947 */ /* 0x000fea0003800000 */
[----:B------:R-:W-:Y:S01]  /*23180*/  BPT.TRAP 0x1 ;  /* 0x000000040000795c */ /* 0x000fe20000300000 */
.L_x_806:
[--C-:B-1----:R-:W-:Y:S01]  /*23190*/  IMAD R11, R8, 0x4000, R15.reuse ;  /* 0x00004000080b7824 */ /* 0x102fe200078e020f */
[----:B------:R-:W-:Y:S01]  /*231a0*/  R2UR UR9, R14 ;  /* 0x000000000e0972ca */ /* 0x000fe200000e0000 */
[----:B------:R-:W-:Y:S01]  /*231b0*/  IMAD R15, R8, 0x6000, R15 ;  /* 0x00006000080f7824 */ /* 0x000fe200078e020f */
[----:B------:R-:W-:Y:S01]  /*231c0*/  UIADD3 UR6, UP0, UR22, 0xf0, URZ ;  /* 0x000000f016067890 */ /* 0x000fe2000ff1e03f */
[----:B------:R-:W-:Y:S01]  /*231d0*/  VIADD R4, R4, 0xffffffff ;  /* 0xffffffff04047836 */ /* 0x000fe20000000000 */
[----:B------:R-:W-:Y:S01]  /*231e0*/  R2UR UR5, R11 ;  /* 0x000000000b0572ca */ /* 0x000fe200000e0000 */
[----:B------:R-:W-:Y:S01]  /*231f0*/  UIADD3 UR26, UP1, UR22, 0x1f0, URZ ;  /* 0x000001f0161a7890 */ /* 0x000fe2000ff3e03f */
[----:B------:R-:W-:Y:S01]  /*23200*/  R2UR UR8, R15 ;  /* 0x000000000f0872ca */ /* 0x000fe200000e0000 */
[----:B------:R-:W-:Y:S01]  /*23210*/  UIADD3.X UR7, URZ, UR23, URZ, UP0, !UPT ;  /* 0x000000173f077290 */ /* 0x000fe200087fe43f */
[----:B------:R-:W-:Y:S01]  /*23220*/  R2UR UR11, R3 ;  /* 0x00000000030b72ca */ /* 0x000fe200000e0000 */
[----:B------:R-:W-:Y:S01]  /*23230*/  VIADD R8, R8, 0x1 ;  /* 0x0000000108087836 */ /* 0x000fe20000000000 */
[C---:B------:R-:W-:Y:S01]  /*23240*/  R2UR UR10, R13.reuse ;  /* 0x000000000d0a72ca */ /* 0x040fe200000e0000 */
[----:B------:R-:W-:Y:S01]  /*23250*/  UIADD3.X UR27, URZ, UR23, URZ, UP1, !UPT ;  /* 0x000000173f1b7290 */ /* 0x000fe20008ffe43f */
[----:B------:R-:W-:Y:S01]  /*23260*/  R2UR UR12, R10 ;  /* 0x000000000a0c72ca */ /* 0x000fe200000e0000 */
[----:B------:R-:W-:Y:S01]  /*23270*/  UMOV UR14, 0x0 ;  /* 0x00000000000e7882 */ /* 0x000fe20000000000 */
[----:B------:R-:W-:Y:S01]  /*23280*/  R2UR UR19, R2 ;  /* 0x00000000021372ca */ /* 0x000fe200000e0000 */
[----:B------:R-:W-:Y:S01]  /*23290*/  UMOV UR15, 0x10000000 ;  /* 0x10000000000f7882 */ /* 0x000fe20000000000 */
[----:B------:R-:W-:Y:S01]  /*232a0*/  ISETP.GT.AND P3, PT, R4, 0x1, PT ;  /* 0x000000010400780c */ /* 0x000fe20003f64270 */
[----:B------:R-:W-:Y:S01]  /*232b0*/  UIADD3 UR5, UR5, 0x100, URZ ;  /* 0x0000010005057890 */ /* 0x000fe2000fffe03f */
[----:B------:R-:W-:Y:S01]  /*232c0*/  ISETP.NE.AND P1, PT, R8, 0x5, PT ;  /* 0x000000050800780c */ /* 0x000fe20003f25270 */
[----:B------:R-:W-:Y:S01]  /*232d0*/  UIADD3 UR16, UR8, 0x14100, URZ ;  /* 0x0001410008107890 */ /* 0x000fe2000fffe03f */
[----:B------:R-:W-:-:S02]  /*232e0*/  VIADD R13, R13, 0x20 ;  /* 0x000000200d0d7836 */ /* 0x000fc40000000000 */
[----:B------:R-:W-:Y:S02]  /*232f0*/  SEL R12, RZ, 0x1, P1 ;  /* 0x00000001ff0c7807 */ /* 0x000fe40000800000 */
[----:B------:R-:W-:Y:S01]  /*23300*/  UMOV UR8, UR5 ;  /* 0x0000000500087c82 */ /* 0x000fe20008000000 */
[----:B------:R-:W-:Y:S01]  /*23310*/  SEL R8, R8, RZ, P1 ;  /* 0x000000ff08087207 */ /* 0x000fe20000800000 */
[----:B------:R0:W-:Y:S01]  /*23320*/  UTMALDG.3D [UR8], [UR6], desc[UR14] ;  /* 0x00000e08060075b4 */ /* 0x0001e20008011000 */
[----:B------:R-:W-:Y:S01]  /*23330*/  LOP3.LUT R5, R5, R12, RZ, 0x3c, !PT ;  /* 0x0000000c05057212 */ /* 0x000fe200078e3cff */
[----:B0-----:R-:W-:Y:S01]  /*23340*/  UMOV UR8, UR16 ;  /* 0x0000001000087c82 */ /* 0x001fe20008000000 */
[----:B------:R-:W-:Y:S02]  /*23350*/  UMOV UR11, UR19 ;  /* 0x00000013000b7c82 */ /* 0x000fe40008000000 */
[----:B------:R0:W-:Y:S02]  /*23360*/  UTMALDG.3D [UR8], [UR26], desc[UR14] ;  /* 0x00000e081a0075b4 */ /* 0x0001e40008011000 */
[----:B0-----:R-:W-:Y:S05]  /*23370*/  @P3 BRA `(.L_x_807) ;  /* 0xfffffffc00443947 */ /* 0x001fea000383ffff */
.L_x_803:
[----:B------:R-:W-:Y:S05]  /*23380*/  BSYNC B1 ;  /* 0x0000000000017941 */ /* 0x000fea0003800000 */
.L_x_802:
[----:B------:R-:W2:Y:S01]  /*23390*/  LDL.LU R15, [R1+0x300] ;  /* 0x00030000010f7983 */ /* 0x000ea20000300800 */
[----:B------:R-:W-:Y:S01]  /*233a0*/  LOP3.LUT P1, RZ, R9, 0xff, RZ, 0xc0, !PT ;  /* 0x000000ff09ff7812 */ /* 0x000fe2000782c0ff */
[C---:B------:R-:W-:Y:S01]  /*233b0*/  IMAD.IADD R4, R6.reuse, 0x1, R7 ;  /* 0x0000000106047824 */ /* 0x040fe200078e0207 */
[----:B------:R-:W-:Y:S01]  /*233c0*/  ULDC.64 UR6, c[0x0][0x650] ;  /* 0x0001940000067ab9 */ /* 0x000fe20000000a00 */
[----:B------:R-:W3:Y:S01]  /*233d0*/  LDL.LU R14, [R1+0x304] ;  /* 0x00030400010e7983 */ /* 0x000ee20000300800 */
[----:B------:R-:W-:Y:S01]  /*233e0*/  ISETP.GE.U32.AND P3, PT, R6, 0x5, PT ;  /* 0x000000050600780c */ /* 0x000fe20003f66070 */
[----:B------:R-:W-:Y:S01]  /*233f0*/  BSSY B1, `(.L_x_808) ;  /* 0x000006f000017945 */ /* 0x000fe20003800000 */
[----:B------:R-:W-:Y:S01]  /*23400*/  IMAD.MOV.U32 R10, RZ, RZ, -0x1 ;  /* 0xffffffffff0a7424 */ /* 0x000fe200078e00ff */
[----:B------:R-:W-:-:S06]  /*23410*/  PRMT R9, RZ, 0x7610, R9 ;  /* 0x00007610ff097816 */ /* 0x000fcc0000000009 */
[----:B------:R-:W0:Y:S01]  /*23420*/  @P1 S2R R3, SR_CgaCtaId ;  /* 0x0000000000031919 */ /* 0x000e220000008800 */
[----:B------:R-:W-:-:S04]  /*23430*/  @P1 MOV R2, 0x400 ;  /* 0x0000040000021802 */ /* 0x000fc80000000f00 */
[----:B0-----:R-:W-:-:S04]  /*23440*/  @P1 LEA R2, R3, R2, 0x18 ;  /* 0x0000000203021211 */ /* 0x001fc800078ec0ff */
[----:B------:R0:W-:Y:S01]  /*23450*/  @P1 SYNCS.ARRIVE.TRANS64.A1T0 RZ, [R2+URZ+0x68], RZ ;  /* 0x000068ff02ff19a7 */ /* 0x0001e2000810003f */
[----:B------:R-:W-:-:S04]  /*23460*/  ISETP.GT.U32.AND P1, PT, R4, 0x4, PT ;  /* 0x000000040400780c */ /* 0x000fc80003f24070 */
[----:B------:R-:W-:Y:S01]  /*23470*/  ISETP.LT.U32.AND P1, PT, R6, 0x5, P1 ;  /* 0x000000050600780c */ /* 0x000fe20000f21070 */
[----:B0-----:R-:W-:-:S04]  /*23480*/  IMAD.WIDE.U32 R2, R4, -0x33333333, RZ ;  /* 0xcccccccd04027825 */ /* 0x001fc800078e00ff */
[----:B------:R-:W-:Y:S01]  /*23490*/  IMAD.MOV.U32 R2, RZ, RZ, -0x1 ;  /* 0xffffffffff027424 */ /* 0x000fe200078e00ff */
[----:B------:R-:W-:Y:S02]  /*234a0*/  SHF.R.U32.HI R5, RZ, 0x2, R3 ;  /* 0x00000002ff057819 */ /* 0x000fe40000011603 */
[----:B------:R-:W-:-:S03]  /*234b0*/  SEL R3, RZ, 0x1, !P1 ;  /* 0x00000001ff037807 */ /* 0x000fc60004800000 */
[--C-:B------:R-:W-:Y:S01]  /*234c0*/  IMAD R7, R5, -0x5, R4.reuse ;  /* 0xfffffffb05077824 */ /* 0x100fe200078e0204 */
[----:B------:R-:W-:Y:S01]  /*234d0*/  LOP3.LUT R0, R0, R3, RZ, 0x3c, !PT ;  /* 0x0000000300007212 */ /* 0x000fe200078e3cff */
[----:B------:R-:W-:Y:S01]  /*234e0*/  IMAD.MOV.U32 R3, RZ, RZ, -0x1 ;  /* 0xffffffffff037424 */ /* 0x000fe200078e00ff */
[----:B------:R-:W-:Y:S02]  /*234f0*/  PRMT R4, RZ, 0x7610, R4 ;  /* 0x00007610ff047816 */ /* 0x000fe40000000004 */
[----:B------:R-:W-:Y:S02]  /*23500*/  @P3 LOP3.LUT R0, R0, 0x1, R5, 0x78, !PT ;  /* 0x0000000100003812 */ /* 0x000fe400078e7805 */
[----:B---3--:R-:W-:-:S04]  /*23510*/  IADD3 R14, P1, R14, UR20, RZ ;  /* 0x000000140e0e7c10 */ /* 0x008fc8000ff3e0ff */
[----:B--2---:R-:W-:Y:S01]  /*23520*/  IADD3.X R15, R15, UR13, RZ, P1, !PT ;  /* 0x0000000d0f0f7c10 */ /* 0x004fe20008ffe4ff */
[----:B------:R0:W-:Y:S01]  /*23530*/  STL [R1+0x304], R14 ;  /* 0x0003040e01007387 */ /* 0x0001e20000100800 */
[----:B------:R-:W-:-:S03]  /*23540*/  ISETP.GE.U32.AND P1, PT, R14, UR6, PT ;  /* 0x000000060e007c0c */ /* 0x000fc6000bf26070 */
[----:B------:R0:W-:Y:S01]  /*23550*/  STL [R1+0x300], R15 ;  /* 0x0003000f01007387 */ /* 0x0001e20000100800 */
[----:B------:R-:W-:-:S13]  /*23560*/  ISETP.GE.U32.AND.EX P1, PT, R15, UR7, PT, P1 ;  /* 0x000000070f007c0c */ /* 0x000fda000bf26110 */
[----:B0-----:R-:W-:Y:S05]  /*23570*/  @P1 BRA `(.L_x_809) ;  /* 0x0000000400581947 */ /* 0x001fea0003800000 */
[----:B------:R-:W0:Y:S01]  /*23580*/  S2R R8, SR_CTAID.X ;  /* 0x0000000000087919 */ /* 0x000e220000002500 */
[----:B------:R-:W1:Y:S01]  /*23590*/  LDC R11, c[0x0][0x65c] ;  /* 0x00019700ff0b7b82 */ /* 0x000e620000000800 */
[----:B------:R-:W-:Y:S01]  /*235a0*/  ULDC UR5, c[0x0][0x150] ;  /* 0x0000540000057ab9 */ /* 0x000fe20000000800 */
[----:B------:R-:W-:Y:S01]  /*235b0*/  ULDC.64 UR6, c[0x0][0x628] ;  /* 0x00018a0000067ab9 */ /* 0x000fe20000000a00 */
[----:B------:R-:W2:Y:S01]  /*235c0*/  S2R R5, SR_CTAID.Y ;  /* 0x0000000000057919 */ /* 0x000ea20000002600 */
[----:B------:R-:W-:Y:S01]  /*235d0*/  ISETP.NE.U32.AND P1, PT, RZ, UR6, PT ;  /* 0x00000006ff007c0c */ /* 0x000fe2000bf25070 */
[----:B------:R-:W-:-:S03]  /*235e0*/  ULDC UR8, c[0x0][0x630] ;  /* 0x00018c0000087ab9 */ /* 0x000fc60000000800 */
[----:B------:R-:W3:Y:S01]  /*235f0*/  LDC R3, c[0x0][0x144] ;  /* 0x00005100ff037b82 */ /* 0x000ee20000000800 */
[----:B------:R-:W-:-:S07]  /*23600*/  ISETP.NE.AND.EX P1, PT, RZ, UR7, PT, P1 ;  /* 0x00000007ff007c0c */ /* 0x000fce000bf25310 */
[----:B------:R-:W4:Y:S01]  /*23610*/  LDC R12, c[0x0][0x148] ;  /* 0x00005200ff0c7b82 */ /* 0x000f220000000800 */
[----:B-1----:R-:W-:Y:S02]  /*23620*/  ISETP.NE.AND P4, PT, R11, 0x1, PT ;  /* 0x000000010b00780c */ /* 0x002fe40003f85270 */
[----:B0-----:R-:W-:Y:S02]  /*23630*/  I2FP.F32.U32 R2, R8 ;  /* 0x0000000800027245 */ /* 0x001fe40000201000 */
[----:B--2---:R-:W-:-:S03]  /*23640*/  I2FP.F32.U32 R4, R5 ;  /* 0x0000000500047245 */ /* 0x004fc60000201000 */
[----:B------:R-:W-:Y:S01]  /*23650*/  FMUL R2, R2, UR5 ;  /* 0x0000000502027c20 */ /* 0x000fe20008400000 */
[----:B------:R-:W-:Y:S02]  /*23660*/  ULDC UR5, c[0x0][0x154] ;  /* 0x0000550000057ab9 */ /* 0x000fe40000000800 */
[----:B------:R-:W-:-:S03]  /*23670*/  FMUL R10, R4, UR5 ;  /* 0x00000005040a7c20 */ /* 0x000fc60008400000 */
[----:B------:R-:W0:Y:S08]  /*23680*/  F2I.U32.TRUNC.NTZ R2, R2 ;  /* 0x0000000200027305 */ /* 0x000e30000020f000 */
[----:B------:R-:W1:Y:S01]  /*23690*/  F2I.U32.TRUNC.NTZ R10, R10 ;  /* 0x0000000a000a7305 */ /* 0x000e62000020f000 */
[----:B0-----:R-:W-:Y:S02]  /*236a0*/  IMAD.MOV R4, RZ, RZ, -R2 ;  /* 0x000000ffff047224 */ /* 0x001fe400078e0a02 */
[----:B------:R-:W-:-:S02]  /*236b0*/  IMAD.MOV.U32 R2, RZ, RZ, R14 ;  /* 0x000000ffff027224 */ /* 0x000fc400078e000e */
[----:B---3--:R-:W-:Y:S02]  /*236c0*/  IMAD R8, R3, R4, R8 ;  /* 0x0000000403087224 */ /* 0x008fe400078e0208 */
[----:B-1----:R-:W-:-:S04]  /*236d0*/  IMAD.MOV R3, RZ, RZ, -R10 ;  /* 0x000000ffff037224 */ /* 0x002fc800078e0a0a */
[----:B----4-:R-:W-:Y:S02]  /*236e0*/  @P4 IMAD R8, R12, R3, R5 ;  /* 0x000000030c084224 */ /* 0x010fe400078e0205 */
[----:B------:R-:W-:Y:S01]  /*236f0*/  IMAD.MOV.U32 R3, RZ, RZ, R15 ;  /* 0x000000ffff037224 */ /* 0x000fe200078e000f */
[----:B------:R-:W-:Y:S06]  /*23700*/  @!P1 BRA `(.L_x_810) ;  /* 0x0000000000289947 */ /* 0x000fec0003800000 */
[----:B------:R-:W-:Y:S02]  /*23710*/  ULDC UR5, c[0x0][0x634] ;  /* 0x00018d0000057ab9 */ /* 0x000fe40000000800 */
[----:B------:R-:W-:-:S05]  /*23720*/  IADD3 R3, P1, R14, UR5, RZ ;  /* 0x000000050e037c10 */ /* 0x000fca000ff3e0ff */
[----:B------:R-:W-:-:S04]  /*23730*/  IMAD.X R11, RZ, RZ, R15, P1 ;  /* 0x000000ffff0b7224 */ /* 0x000fc800008e060f */
[----:B------:R-:W-:-:S04]  /*23740*/  IMAD.WIDE.U32 R4, R11, UR6, RZ ;  /* 0x000000060b047c25 */ /* 0x000fc8000f8e00ff */
[----:B------:R-:W-:-:S04]  /*23750*/  IMAD.WIDE.U32 R4, P1, R3, UR7, R4 ;  /* 0x0000000703047c25 */ /* 0x000fc8000f820004 */
[----:B------:R-:W-:-:S04]  /*23760*/  IMAD.WIDE.U32 R2, R3, UR6, RZ ;  /* 0x0000000603027c25 */ /* 0x000fc8000f8e00ff */
[----:B------:R-:W-:Y:S01]  /*23770*/  IMAD.MOV.U32 R2, RZ, RZ, R5 ;  /* 0x000000ffff027224 */ /* 0x000fe200078e0005 */
[----:B------:R-:W-:Y:S01]  /*23780*/  IADD3 RZ, P3, R3, R4, RZ ;  /* 0x0000000403ff7210 */ /* 0x000fe20007f7e0ff */
[----:B------:R-:W-:-:S04]  /*23790*/  IMAD.X R3, RZ, RZ, RZ, P1 ;  /* 0x000000ffff037224 */ /* 0x000fc800008e06ff */
[----:B------:R-:W-:-:S08]  /*237a0*/  IMAD.WIDE.U32.X R2, R11, UR7, R2, P3 ;  /* 0x000000070b027c25 */ /* 0x000fd000098e0402 */
.L_x_810:
[--C-:B------:R-:W-:Y:S01]  /*237b0*/  SHF.R.U64 R10, R2, UR8, R3.reuse ;  /* 0x00000008020a7c19 */ /* 0x100fe20008001203 */
[----:B------:R-:W-:Y:S01]  /*237c0*/  ULDC.64 UR6, c[0x0][0x620] ;  /* 0x0001880000067ab9 */ /* 0x000fe20000000a00 */
[----:B------:R-:W-:Y:S01]  /*237d0*/  SHF.R.U32.HI R2, RZ, UR8, R3 ;  /* 0x00000008ff027c19 */ /* 0x000fe20008011603 */
[----:B------:R-:W-:Y:S01]  /*237e0*/  IMAD.MOV.U32 R3, RZ, RZ, R15 ;  /* 0x000000ffff037224 */ /* 0x000fe200078e000f */
[----:B------:R-:W-:Y:S01]  /*237f0*/  IADD3 R11, P1, RZ, -R10, RZ ;  /* 0x8000000aff0b7210 */ /* 0x000fe20007f3e0ff */
[----:B------:R-:W-:-:S04]  /*23800*/  ULDC UR5, c[0x0][0x618] ;  /* 0x0001860000057ab9 */ /* 0x000fc80000000800 */
[----:B------:R-:W-:-:S04]  /*23810*/  IMAD.X R2, RZ, RZ, ~R2, P1 ;  /* 0x000000ffff027224 */ /* 0x000fc800008e0e02 */
[----:B------:R-:W-:-:S04]  /*23820*/  IMAD R2, R2, UR6, RZ ;  /* 0x0000000602027c24 */ /* 0x000fc8000f8e02ff */
[----:B------:R-:W-:Y:S02]  /*23830*/  IMAD R5, R11, UR7, R2 ;  /* 0x000000070b057c24 */ /* 0x000fe4000f8e0202 */
[----:B------:R-:W-:-:S04]  /*23840*/  IMAD.MOV.U32 R2, RZ, RZ, R14 ;  /* 0x000000ffff027224 */ /* 0x000fc800078e000e */
[----:B------:R-:W-:Y:S01]  /*23850*/  IMAD.WIDE.U32 R2, R11, UR6, R2 ;  /* 0x000000060b027c25 */ /* 0x000fe2000f8e0002 */
[----:B------:R-:W-:Y:S02]  /*23860*/  ULDC.64 UR6, c[0x0][0x640] ;  /* 0x0001900000067ab9 */ /* 0x000fe40000000a00 */
[----:B------:R-:W-:Y:S01]  /*23870*/  ISETP.NE.U32.AND P1, PT, RZ, UR6, PT ;  /* 0x00000006ff007c0c */ /* 0x000fe2000bf25070 */
[----:B------:R-:W-:-:S03]  /*23880*/  IMAD.IADD R3, R3, 0x1, R5 ;  /* 0x0000000103037824 */ /* 0x000fc600078e0205 */
[----:B------:R-:W-:Y:S02]  /*23890*/  ISETP.NE.AND.EX P1, PT, RZ, UR7, PT, P1 ;  /* 0x00000007ff007c0c */ /* 0x000fe4000bf25310 */
[--C-:B------:R-:W-:Y:S02]  /*238a0*/  SHF.R.U64 R11, R2, UR5, R3.reuse ;  /* 0x00000005020b7c19 */ /* 0x100fe40008001203 */
[----:B------:R-:W-:Y:S01]  /*238b0*/  SHF.R.U32.HI R2, RZ, UR5, R3 ;  /* 0x00000005ff027c19 */ /* 0x000fe20008011603 */
[----:B------:R-:W-:-:S03]  /*238c0*/  ULDC UR5, c[0x0][0x608] ;  /* 0x0001820000057ab9 */ /* 0x000fc60000000800 */
[--C-:B------:R-:W-:Y:S02]  /*238d0*/  SHF.R.U64 R12, R11, UR5, R2.reuse ;  /* 0x000000050b0c7c19 */ /* 0x100fe40008001202 */
[----:B------:R-:W-:Y:S01]  /*238e0*/  SHF.R.U32.HI R3, RZ, UR5, R2 ;  /* 0x00000005ff037c19 */ /* 0x000fe20008011602 */
[----:B------:R-:W-:-:S03]  /*238f0*/  ULDC UR5, c[0x0][0x658] ;  /* 0x0001960000057ab9 */ /* 0x000fc60000000800 */
[--C-:B------:R-:W-:Y:S02]  /*23900*/  SHF.R.U64 R13, R12, UR5, R3.reuse ;  /* 0x000000050c0d7c19 */ /* 0x100fe40008001203 */
[----:B------:R-:W-:-:S03]  /*23910*/  SHF.R.U32.HI R14, RZ, UR5, R3 ;  /* 0x00000005ff0e7c19 */ /* 0x000fc60008011603 */
[----:B------:R-:W-:Y:S02]  /*23920*/  IMAD.MOV.U32 R2, RZ, RZ, R13 ;  /* 0x000000ffff027224 */ /* 0x000fe400078e000d */
        /* <DEDUP_REMOVED lines=12> */
.L_x_811:
[----:B------:R-:W-:Y:S01]  /*239f0*/  ULDC UR5, c[0x0][0x648] ;  /* 0x0001920000057ab9 */ /* 0x000fe20000000800 */
[----:B------:R-:W-:Y:S01]  /*23a00*/  LOP3.LUT R12, R12, UR17, RZ, 0xc0, !PT ;  /* 0x000000110c0c7c12 */ /* 0x000fe2000f8ec0ff */
[----:B------:R-:W-:Y:S01]  /*23a10*/  IMAD.MOV.U32 R4, RZ, RZ, 0x1 ;  /* 0x00000001ff047424 */ /* 0x000fe200078e00ff */
[----:B------:R-:W-:Y:S01]  /*23a20*/  SHF.R.U64 R3, R2, UR5, R3 ;  /* 0x0000000502037c19 */ /* 0x000fe20008001203 */
[----:B------:R-:W-:-:S04]  /*23a30*/  ULDC UR5, c[0x0][0x638] ;  /* 0x00018e0000057ab9 */ /* 0x000fc80000000800 */
[----:B------:R-:W-:Y:S02]  /*23a40*/  IMAD.MOV R2, RZ, RZ, -R3 ;  /* 0x000000ffff027224 */ /* 0x000fe400078e0a03 */
[----:B------:R-:W-:Y:S02]  /*23a50*/  IMAD R5, R3, UR18, R12 ;  /* 0x0000001203057c24 */ /* 0x000fe4000f8e020c */
[----:B------:R-:W-:Y:S01]  /*23a60*/  IMAD R13, R2, UR5, R13 ;  /* 0x00000005020d7c24 */ /* 0x000fe2000f8e020d */
[----:B------:R-:W-:Y:S01]  /*23a70*/  ULDC UR5, c[0x0][0x610] ;  /* 0x0001840000057ab9 */ /* 0x000fe20000000800 */
[----:B------:R-:W-:Y:S01]  /*23a80*/  LOP3.LUT R2, R11, UR4, RZ, 0xc0, !PT ;  /* 0x000000040b027c12 */ /* 0x000fe2000f8ec0ff */
[----:B------:R-:W-:Y:S01]  /*23a90*/  IMAD R8, R5, UR5, R8 ;  /* 0x0000000505087c24 */ /* 0x000fe2000f8e0208 */
[----:B------:R-:W-:-:S03]  /*23aa0*/  ULDC UR5, c[0x0][0x600] ;  /* 0x0001800000057ab9 */ /* 0x000fc60000000800 */
[----:B------:R-:W-:-:S05]  /*23ab0*/  IMAD R13, R13, UR5, R2 ;  /* 0x000000050d0d7c24 */ /* 0x000fca000f8e0202 */
[----:B------:R-:W-:Y:S02]  /*23ac0*/  SEL R2, R13, R8, !P4 ;  /* 0x000000080d027207 */ /* 0x000fe40006000000 */
[----:B------:R-:W-:-:S07]  /*23ad0*/  SEL R3, R8, R13, !P4 ;  /* 0x0000000d08037207 */ /* 0x000fce0006000000 */
.L_x_809:
[----:B------:R-:W-:Y:S05]  /*23ae0*/  BSYNC B1 ;  /* 0x0000000000017941 */ /* 0x000fea0003800000 */
.L_x_808:
[----:B------:R-:W-:-:S13]  /*23af0*/  LOP3.LUT P1, RZ, R4, 0xff, RZ, 0xc0, !PT ;  /* 0x000000ff04ff7812 */ /* 0x000fda000782c0ff */
[----:B------:R-:W-:Y:S05]  /*23b00*/  @P1 BRA `(.L_x_812) ;  /* 0xfffffff4002c1947 */ /* 0x000fea000383ffff */
[----:B------:R-:W-:Y:S05]  /*23b10*/  BSYNC B0 ;  /* 0x0000000000007941 */ /* 0x000fea0003800000 */
.L_x_800:
[----:B------:R-:W-:-:S03]  /*23b20*/  UMOV UR5, 0xffffffff ;  /* 0xffffffff00057882 */ /* 0x000fc60000000000 */
[----:B------:R-:W-:Y:S05]  /*23b30*/  BRA.DIV UR5, `(.L_x_813) ;  /* 0x0000000605407947 */ /* 0x000fea000b800000 */
[----:B------:R-:W-:-:S13]  /*23b40*/  ELECT P6, URZ, PT ;  /* 0x00000000003f782f */ /* 0x000fda00038c0000 */
.L_x_828:
[----:B------:R-:W-:Y:S04]  /*23b50*/  BSSY B0, `(.L_x_814) ;  /* 0x0000035000007945 */ /* 0x000fe80003800000 */
[----:B------:R-:W-:Y:S05]  /*23b60*/  @!P6 BRA `(.L_x_815) ;  /* 0x0000000000cce947 */ /* 0x000fea0003800000 */
[----:B------:R-:W-:-:S04]  /*23b70*/  ULOP3.LUT UR5, UR40, 0x2, URZ, 0xfc, !UPT ;  /* 0x0000000228057892 */ /* 0x000fc8000f8efc3f */
[----:B------:R-:W-:-:S06]  /*23b80*/  UISETP.NE.AND UP0, UPT, UR5, 0x3, UPT ;  /* 0x000000030500788c */ /* 0x000fcc000bf05270 */
[----:B------:R-:W-:-:S13]  /*23b90*/  PLOP3.LUT P0, PT, PT, PT, UP0, 0x80, 0x0 ;  /* 0x000000000000781c */ /* 0x000fda0003f0f008 */
[----:B------:R-:W-:Y:S05]  /*23ba0*/  @!P0 BRA `(.L_x_816) ;  /* 0x0000000000048947 */ /* 0x000fea0003800000 */
[----:B------:R-:W-:Y:S01]  /*23bb0*/  BPT.TRAP 0x1 ;  /* 0x000000040000795c */ /* 0x000fe20000300000 */
.L_x_816:
[----:B------:R-:W0:Y:S01]  /*23bc0*/  S2R R3, SR_CgaCtaId ;  /* 0x0000000000037919 */ /* 0x000e220000008800 */
[----:B------:R-:W-:-:S04]  /*23bd0*/  MOV R2, 0x400 ;  /* 0x0000040000027802 */ /* 0x000fc80000000f00 */
[----:B0-----:R-:W-:Y:S02]  /*23be0*/  LEA R2, R3, R2, 0x18 ;  /* 0x0000000203027211 */ /* 0x001fe400078ec0ff */
[----:B------:R-:W-:-:S03]  /*23bf0*/  SHF.L.U32 R3, R0, 0x1f, RZ ;  /* 0x0000001f00037819 */ /* 0x000fc600000006ff */
[----:B------:R-:W-:-:S04]  /*23c00*/  VIADD R2, R2, 0x28 ;  /* 0x0000002802027836 */ /* 0x000fc80000000000 */
[----:B------:R-:W-:-:S04]  /*23c10*/  IMAD R4, R7, 0x8, R2 ;  /* 0x0000000807047824 */ /* 0x000fc800078e0202 */
[----:B------:R-:W0:Y:S02]  /*23c20*/  SYNCS.PHASECHK.TRANS64.TRYWAIT P0, [R4+URZ], R3 ;  /* 0x00000003040075a7 */ /* 0x000e24000800017f */
[----:B0-----:R-:W-:Y:S05]  /*23c30*/  @!P0 BRA `(.L_x_817) ;  /* 0x0000000400208947 */ /* 0x001fea0003800000 */
.L_x_829:
[----:B------:R-:W-:-:S05]  /*23c40*/  VIADD R7, R7, 0x1 ;  /* 0x0000000107077836 */ /* 0x000fca0000000000 */
[----:B------:R-:W-:-:S04]  /*23c50*/  ISETP.NE.AND P0, PT, R7, 0x5, PT ;  /* 0x000000050700780c */ /* 0x000fc80003f05270 */
[----:B0-----:R-:W-:Y:S02]  /*23c60*/  SEL R3, RZ, 0x1, P0 ;  /* 0x00000001ff037807 */ /* 0x001fe40000000000 */
[----:B------:R-:W-:Y:S02]  /*23c70*/  SEL R7, R7, RZ, P0 ;  /* 0x000000ff07077207 */ /* 0x000fe40000000000 */
[----:B------:R-:W-:-:S03]  /*23c80*/  LOP3.LUT R4, R0, R3, RZ, 0x3c, !PT ;  /* 0x0000000300047212 */ /* 0x000fc600078e3cff */
[----:B------:R-:W-:Y:S01]  /*23c90*/  IMAD R3, R7, 0x8, R2 ;  /* 0x0000000807037824 */ /* 0x000fe200078e0202 */
[----:B------:R-:W-:-:S04]  /*23ca0*/  SHF.L.U32 R0, R4, 0x1f, RZ ;  /* 0x0000001f04007819 */ /* 0x000fc800000006ff */
[----:B------:R-:W0:Y:S02]  /*23cb0*/  SYNCS.PHASECHK.TRANS64.TRYWAIT P0, [R3+URZ], R0 ;  /* 0x00000000030075a7 */ /* 0x000e24000800017f */
[----:B0-----:R-:W-:Y:S05]  /*23cc0*/  @!P0 BRA `(.L_x_818) ;  /* 0x0000000400108947 */ /* 0x001fea0003800000 */
.L_x_830:
[----:B0-----:R-:W-:-:S05]  /*23cd0*/  VIADD R0, R7, 0x1 ;  /* 0x0000000107007836 */ /* 0x001fca0000000000 */
[----:B------:R-:W-:-:S04]  /*23ce0*/  ISETP.NE.AND P0, PT, R0, 0x5, PT ;  /* 0x000000050000780c */ /* 0x000fc80003f05270 */
[----:B------:R-:W-:Y:S02]  /*23cf0*/  SEL R3, RZ, 0x1, P0 ;  /* 0x00000001ff037807 */ /* 0x000fe40000000000 */
[----:B------:R-:W-:Y:S02]  /*23d00*/  SEL R5, R0, RZ, P0 ;  /* 0x000000ff00057207 */ /* 0x000fe40000000000 */
[----:B------:R-:W-:-:S03]  /*23d10*/  LOP3.LUT R4, R4, R3, RZ, 0x3c, !PT ;  /* 0x0000000304047212 */ /* 0x000fc600078e3cff */
[----:B------:R-:W-:Y:S01]  /*23d20*/  IMAD R3, R5, 0x8, R2 ;  /* 0x0000000805037824 */ /* 0x000fe200078e0202 */
[----:B------:R-:W-:-:S04]  /*23d30*/  SHF.L.U32 R0, R4, 0x1f, RZ ;  /* 0x0000001f04007819 */ /* 0x000fc800000006ff */
[----:B------:R-:W0:Y:S02]  /*23d40*/  SYNCS.PHASECHK.TRANS64.TRYWAIT P0, [R3+URZ], R0 ;  /* 0x00000000030075a7 */ /* 0x000e24000800017f */
[----:B0-----:R-:W-:Y:S05]  /*23d50*/  @!P0 BRA `(.L_x_819) ;  /* 0x0000000400008947 */ /* 0x001fea0003800000 */
.L_x_831:
        /* <DEDUP_REMOVED lines=9> */
.L_x_832:
[----:B0-----:R-:W-:-:S05]  /*23df0*/  VIADD R0, R5, 0x1 ;  /* 0x0000000105007836 */ /* 0x001fca0000000000 */
[----:B------:R-:W-:-:S04]  /*23e00*/  ISETP.NE.AND P0, PT, R0, 0x5, PT ;  /* 0x000000050000780c */ /* 0x000fc80003f05270 */
[----:B------:R-:W-:Y:S02]  /*23e10*/  SEL R4, RZ, 0x1, P0 ;  /* 0x00000001ff047807 */ /* 0x000fe40000000000 */
[----:B------:R-:W-:Y:S02]  /*23e20*/  SEL R3, R0, RZ, P0 ;  /* 0x000000ff00037207 */ /* 0x000fe40000000000 */
[----:B------:R-:W-:-:S03]  /*23e30*/  LOP3.LUT R0, R7, R4, RZ, 0x3c, !PT ;  /* 0x0000000407007212 */ /* 0x000fc600078e3cff */
[----:B------:R-:W-:Y:S01]  /*23e40*/  IMAD R3, R3, 0x8, R2 ;  /* 0x0000000803037824 */ /* 0x000fe200078e0202 */
[----:B------:R-:W-:-:S07]  /*23e50*/  SHF.L.U32 R0, R0, 0x1f, RZ ;  /* 0x0000001f00007819 */ /* 0x000fce00000006ff */
.L_x_821:
[----:B0-----:R0:W1:Y:S02]  /*23e60*/  SYNCS.PHASECHK.TRANS64.TRYWAIT P0, [R3+URZ], R0 ;  /* 0x00000000030075a7 */ /* 0x001064000800017f */
[----:B-1----:R-:W-:Y:S05]  /*23e70*/  @!P0 NANOSLEEP.SYNCS 0x989680 ;  /* 0x009896800000895d */ /* 0x002fea0003900000 */
[----:B------:R-:W1:Y:S02]  /*23e80*/  @!P0 SYNCS.PHASECHK.TRANS64 P0, [R3+URZ], R0 ;  /* 0x00000000030085a7 */ /* 0x000e64000800007f */
[----:B-1----:R-:W-:Y:S05]  /*23e90*/  @!P0 BRA `(.L_x_821) ;  /* 0xfffffffc00f08947 */ /* 0x002fea000383ffff */
.L_x_815:
[----:B------:R-:W-:Y:S05]  /*23ea0*/  BSYNC B0 ;  /* 0x0000000000007941 */ /* 0x000fea0003800000 */
.L_x_814:
[----:B------:R-:W-:Y:S05]  /*23eb0*/  EXIT ;  /* 0x000000000000794d */ /* 0x000fea0003800000 */
.L_x_17:
[----:B-1----:R1:W4:Y:S02]  /*23ec0*/  SYNCS.PHASECHK.TRANS64.TRYWAIT P1, [R3+URZ], R0 ;  /* 0x00000000030075a7 */ /* 0x002324000802017f */
[----:B----4-:R-:W-:Y:S05]  /*23ed0*/  @!P1 NANOSLEEP.SYNCS 0x989680 ;  /* 0x009896800000995d */ /* 0x010fea0003900000 */
[----:B------:R-:W4:Y:S02]  /*23ee0*/  @!P1 SYNCS.PHASECHK.TRANS64 P1, [R3+URZ], R0 ;  /* 0x00000000030095a7 */ /* 0x000f24000802007f */
[----:B----4-:R-:W-:Y:S05]  /*23ef0*/  @!P1 BRA `(.L_x_17) ;  /* 0xfffffffc00f09947 */ /* 0x010fea000383ffff */
[----:B------:R-:W-:Y:S05]  /*23f00*/  BRA `(.L_x_16) ;  /* 0xfffffdd400087947 */ /* 0x000fea000383ffff */
.L_x_22:
[----:B--2---:R-:W-:-:S04]  /*23f10*/  IMAD.U32 R6, RZ, RZ, UR8 ;  /* 0x00000008ff067e24 */ /* 0x004fc8000f8e00ff */
[----:B------:R2:W3:Y:S03]  /*23f20*/  SYNCS.PHASECHK.TRANS64.TRYWAIT P1, [R6+URZ], R4 ;  /* 0x00000004060075a7 */ /* 0x0004e6000802017f */
[----:B---3--:R-:W-:Y:S05]  /*23f30*/  @!P1 NANOSLEEP.SYNCS 0x989680 ;  /* 0x009896800000995d */ /* 0x008fea0003900000 */
[----:B------:R-:W3:Y:S02]  /*23f40*/  @!P1 SYNCS.PHASECHK.TRANS64 P1, [R6+URZ], R4 ;  /* 0x00000004060095a7 */ /* 0x000ee4000802007f */
[----:B---3--:R-:W-:Y:S05]  /*23f50*/  @!P1 BRA `(.L_x_22) ;  /* 0xfffffffc00ec9947 */ /* 0x008fea000383ffff */
[----:B------:R-:W-:Y:S05]  /*23f60*/  BRA `(.L_x_21) ;  /* 0xfffffe0400987947 */ /* 0x000fea000383ffff */
.L_x_801:
[----:B------:R-:W-:Y:S01]  /*23f70*/  BSSY B1, `(.L_x_822) ;  /* 0x0000006000017945 */ /* 0x000fe20003800000 */
[----:B------:R-:W-:-:S07]  /*23f80*/  IMAD.MOV.U32 R15, RZ, RZ, -0x1 ;  /* 0xffffffffff0f7424 */ /* 0x000fce00078e00ff */
[----:B------:R-:W-:Y:S05]  /*23f90*/  WARPSYNC.COLLECTIVE R15, `(.L_x_823) ;  /* 0x000000000f0c7348 */ /* 0x000fea0003c00000 */
[----:B------:R-:W-:Y:S02]  /*23fa0*/  ELECT P6, UR62, PT ;  /* 0x00000000003e782f */ /* 0x000fe400038c0000 */
[----:B------:R-:W-:Y:S01]  /*23fb0*/  MOV R14, UR62 ;  /* 0x0000003e000e7c02 */ /* 0x000fe20008000f00 */
[----:B------:R-:W-:Y:S10]  /*23fc0*/  ENDCOLLECTIVE ;  /* 0x000000000000791b */ /* 0x000ff40003800000 */
.L_x_823:
[----:B------:R-:W-:Y:S05]  /*23fd0*/  BSYNC B1 ;  /* 0x0000000000017941 */ /* 0x000fea0003800000 */
.L_x_822:
[----:B------:R-:W-:Y:S05]  /*23fe0*/  BRA `(.L_x_824) ;  /* 0xfffffff000007947 */ /* 0x000fea000383ffff */
.L_x_804:
[----:B-1----:R1:W2:Y:S02]  /*23ff0*/  SYNCS.PHASECHK.TRANS64.TRYWAIT P1, [R14+URZ+0x28], R11 ;  /* 0x0000280b0e0075a7 */ /* 0x0022a4000802017f */
[----:B--2---:R-:W-:Y:S05]  /*24000*/  @!P1 NANOSLEEP.SYNCS 0x989680 ;  /* 0x009896800000995d */ /* 0x004fea0003900000 */
[----:B------:R-:W2:Y:S02]  /*24010*/  @!P1 SYNCS.PHASECHK.TRANS64 P1, [R14+URZ+0x28], R11 ;  /* 0x0000280b0e0095a7 */ /* 0x000ea4000802007f */
[----:B--2---:R-:W-:Y:S05]  /*24020*/  @!P1 BRA `(.L_x_804) ;  /* 0xfffffffc00f09947 */ /* 0x004fea000383ffff */
[----:B------:R-:W-:Y:S05]  /*24030*/  BRA `(.L_x_825) ;  /* 0xfffffff000347947 */ /* 0x000fea000383ffff */
.L_x_813:
[----:B------:R-:W-:Y:S01]  /*24040*/  BSSY B0, `(.L_x_826) ;  /* 0x0000006000007945 */ /* 0x000fe20003800000 */
[----:B------:R-:W-:-:S07]  /*24050*/  IMAD.MOV.U32 R15, RZ, RZ, -0x1 ;  /* 0xffffffffff0f7424 */ /* 0x000fce00078e00ff */
[----:B------:R-:W-:Y:S05]  /*24060*/  WARPSYNC.COLLECTIVE R15, `(.L_x_827) ;  /* 0x000000000f0c7348 */ /* 0x000fea0003c00000 */
[----:B------:R-:W-:Y:S02]  /*24070*/  ELECT P6, UR62, PT ;  /* 0x00000000003e782f */ /* 0x000fe400038c0000 */
[----:B------:R-:W-:Y:S01]  /*24080*/  MOV R14, UR62 ;  /* 0x0000003e000e7c02 */ /* 0x000fe20008000f00 */
[----:B------:R-:W-:Y:S10]  /*24090*/  ENDCOLLECTIVE ;  /* 0x000000000000791b */ /* 0x000ff40003800000 */
.L_x_827:
[----:B------:R-:W-:Y:S05]  /*240a0*/  BSYNC B0 ;  /* 0x0000000000007941 */ /* 0x000fea0003800000 */
.L_x_826:
[----:B------:R-:W-:Y:S05]  /*240b0*/  BRA `(.L_x_828) ;  /* 0xfffffff800a47947 */ /* 0x000fea000383ffff */
.L_x_817:
[----:B0-----:R0:W1:Y:S02]  /*240c0*/  SYNCS.PHASECHK.TRANS64.TRYWAIT P0, [R4+URZ], R3 ;  /* 0x00000003040075a7 */ /* 0x001064000800017f */
[----:B-1----:R-:W-:Y:S05]  /*240d0*/  @!P0 NANOSLEEP.SYNCS 0x989680 ;  /* 0x009896800000895d */ /* 0x002fea0003900000 */
[----:B------:R-:W1:Y:S02]  /*240e0*/  @!P0 SYNCS.PHASECHK.TRANS64 P0, [R4+URZ], R3 ;  /* 0x00000003040085a7 */ /* 0x000e64000800007f */
[----:B-1----:R-:W-:Y:S05]  /*240f0*/  @!P0 BRA `(.L_x_817) ;  /* 0xfffffffc00f08947 */ /* 0x002fea000383ffff */
[----:B------:R-:W-:Y:S05]  /*24100*/  BRA `(.L_x_829) ;  /* 0xfffffff800cc7947 */ /* 0x000fea000383ffff */
.L_x_818:
[----:B0-----:R0:W1:Y:S02]  /*24110*/  SYNCS.PHASECHK.TRANS64.TRYWAIT P0, [R3+URZ], R0 ;  /* 0x00000000030075a7 */ /* 0x001064000800017f */
[----:B-1----:R-:W-:Y:S05]  /*24120*/  @!P0 NANOSLEEP.SYNCS 0x989680 ;  /* 0x009896800000895d */ /* 0x002fea0003900000 */
[----:B------:R-:W1:Y:S02]  /*24130*/  @!P0 SYNCS.PHASECHK.TRANS64 P0, [R3+URZ], R0 ;  /* 0x00000000030085a7 */ /* 0x000e64000800007f */
[----:B-1----:R-:W-:Y:S05]  /*24140*/  @!P0 BRA `(.L_x_818) ;  /* 0xfffffffc00f08947 */ /* 0x002fea000383ffff */
[----:B------:R-:W-:Y:S05]  /*24150*/  BRA `(.L_x_830) ;  /* 0xfffffff800dc7947 */ /* 0x000fea000383ffff */
.L_x_819:
[----:B0-----:R0:W1:Y:S02]  /*24160*/  SYNCS.PHASECHK.TRANS64.TRYWAIT P0, [R3+URZ], R0 ;  /* 0x00000000030075a7 */ /* 0x001064000800017f */
[----:B-1----:R-:W-:Y:S05]  /*24170*/  @!P0 NANOSLEEP.SYNCS 0x989680 ;  /* 0x009896800000895d */ /* 0x002fea0003900000 */
[----:B------:R-:W1:Y:S02]  /*24180*/  @!P0 SYNCS.PHASECHK.TRANS64 P0, [R3+URZ], R0 ;  /* 0x00000000030085a7 */ /* 0x000e64000800007f */
[----:B-1----:R-:W-:Y:S05]  /*24190*/  @!P0 BRA `(.L_x_819) ;  /* 0xfffffffc00f08947 */ /* 0x002fea000383ffff */
[----:B------:R-:W-:Y:S05]  /*241a0*/  BRA `(.L_x_831) ;  /* 0xfffffff800ec7947 */ /* 0x000fea000383ffff */
.L_x_820:
[----:B0-----:R0:W1:Y:S02]  /*241b0*/  SYNCS.PHASECHK.TRANS64.TRYWAIT P0, [R3+URZ], R0 ;  /* 0x00000000030075a7 */ /* 0x001064000800017f */
[----:B-1----:R-:W-:Y:S05]  /*241c0*/  @!P0 NANOSLEEP.SYNCS 0x989680 ;  /* 0x009896800000895d */ /* 0x002fea0003900000 */
[----:B------:R-:W1:Y:S02]  /*241d0*/  @!P0 SYNCS.PHASECHK.TRANS64 P0, [R3+URZ], R0 ;  /* 0x00000000030085a7 */ /* 0x000e64000800007f */
[----:B-1----:R-:W-:Y:S05]  /*241e0*/  @!P0 BRA `(.L_x_820) ;  /* 0xfffffffc00f08947 */ /* 0x002fea000383ffff */
[----:B------:R-:W-:Y:S05]  /*241f0*/  BRA `(.L_x_832) ;  /* 0xfffffff800fc7947 */ /* 0x000fea000383ffff */
.L_x_833:
[----:B------:R-:W-:-:S00]  /*24200*/  BRA `(.L_x_833) ;  /* 0xfffffffc00fc7947 */ /* 0x000fc0000383ffff */
[----:B------:R-:W-:-:S00]  /*24210*/  NOP ;  /* 0x0000000000007918 */ /* 0x000fc00000000000 */
        /* <DEDUP_REMOVED lines=14> */
.L_x_834:


//--------------------- .nv.global.init           --------------------------
	.section	.nv.global.init,"aw",@progbits
.nv.global.init:
	.type		$str$22,@object
	.size		$str$22,($str$23 - $str$22)
$str$22:
        /*0000*/ 	.byte	0x6b, 0x5f, 0x74, 0x69, 0x6c, 0x65, 0x5f, 0x63, 0x6f, 0x75, 0x6e, 0x74, 0x20, 0x3e, 0x3d, 0x20
        /*0010*/ 	.byte	0x31, 0x00
	.type		$str$23,@object
	.size		$str$23,(__unnamed_1 - $str$23)
$str$23:
        /*0012*/ 	.byte	0x2f, 0x74, 0x6d, 0x70, 0x2f, 0x63, 0x75, 0x74, 0x6c, 0x61, 0x73, 0x73, 0x5f, 0x73, 0x77, 0x65
        /*0022*/ 	.byte	0x65, 0x70, 0x5f, 0x73, 0x72, 0x63, 0x2f, 0x69, 0x6e, 0x63, 0x6c, 0x75, 0x64, 0x65, 0x2f, 0x63
        /*0032*/ 	.byte	0x75, 0x74, 0x6c, 0x61, 0x73, 0x73, 0x2f, 0x67, 0x65, 0x6d, 0x6d, 0x2f, 0x63, 0x6f, 0x6c, 0x6c
        /*0042*/ 	.byte	0x65, 0x63, 0x74, 0x69, 0x76, 0x65, 0x2f, 0x73, 0x6d, 0x39, 0x30, 0x5f, 0x6d, 0x6d, 0x61, 0x5f
        /*0052*/ 	.byte	0x74, 0x6d, 0x61, 0x5f, 0x67, 0x6d, 0x6d, 0x61, 0x5f, 0x73, 0x73, 0x5f, 0x77, 0x61, 0x72, 0x70
        /*0062*/ 	.byte	0x73, 0x70, 0x65, 0x63, 0x69, 0x61, 0x6c, 0x69, 0x7a, 0x65, 0x64, 0x2e, 0x68, 0x70, 0x70, 0x00
	.type		__unnamed_1,@object
	.size		__unnamed_1,(.L_0 - __unnamed_1)
__unnamed_1:
        /* <DEDUP_REMOVED lines=180> */
        /*0bb2*/ 	.byte	0x75, 0x74, 0x65, 0x3a, 0x3a, 0x69, 0x64, 0x65, 0x6e, 0x74, 0x69, 0x74, 0x79, 0x5d, 0x00
.L_0:


//--------------------- .nv.shared._ZN7cutlass13device_kernelINS_4gemm6kernel13GemmUniversalIN4cute5tupleIJiiiiEEENS1_10collective13CollectiveMmaINS1_34MainloopSm90TmaGmmaWarpSpecializedILi5ENS5_IJNS4_1CILi1EEESB_SB_EEENS1_35KernelTmaWarpSpecializedCooperativeEEENS5_IJNSA_ILi256EEENSA_ILi384EEENSA_ILi32EEEEEENS_6half_tENS5_IJlSB_lEEESJ_SK_NS4_8TiledMMAINS4_8MMA_AtomIJNS4_4SM904GMMA26MMA_64x192x16_F32F16F16_SSILNSO_5MajorE0ELSQ_0ELNSO_7ScaleInE1ELSR_1EEEEEENS4_6LayoutINS5_IJNSA_ILi2EEESB_SB_EEENS5_IJSB_NSA_ILi0EEESX_EEEEENS5_IJNS4_10UnderscoreES10_S10_EEEEENS4_13SM90_TMA_LOADENS4_14ComposedLayoutINS4_7SwizzleILi2ELi4ELi3EEENS4_18smem_ptr_flag_bitsILi16EEENSU_INS5_IJNSA_ILi8EEESH_EEENS5_IJSH_SB_EEEEEEEvNS4_8identityES13_S1D_vS1E_EENS_8epilogue10collective6detail29Sm90TmaWarpSpecializedAdapterINS1H_15DefaultEpilogueISJ_SK_SK_NS1G_6thread17LinearCombinationISJ_Li1EffLNS1L_9ScaleType4KindE0ELNS_15FloatRoundStyleE2ESJ_EENS1_15EpilogueDefaultEEEEEvvEEEEvNT_6ParamsE --------------------------
	.section	.nv.shared._ZN7cutlass13device_kernelINS_4gemm6kernel13GemmUniversalIN4cute5tupleIJiiiiEEENS1_10collective13CollectiveMmaINS1_34MainloopSm90TmaGmmaWarpSpecializedILi5ENS5_IJNS4_1CILi1EEESB_SB_EEENS1_35KernelTmaWarpSpecializedCooperativeEEENS5_IJNSA_ILi256EEENSA_ILi384EEENSA_ILi32EEEEEENS_6half_tENS5_IJlSB_lEEESJ_SK_NS4_8TiledMMAINS4_8MMA_AtomIJNS4_4SM904GMMA26MMA_64x192x16_F32F16F16_SSILNSO_5MajorE0ELSQ_0ELNSO_7ScaleInE1ELSR_1EEEEEENS4_6LayoutINS5_IJNSA_ILi2EEESB_SB_EEENS5_IJSB_NSA_ILi0EEESX_EEEEENS5_IJNS4_10UnderscoreES10_S10_EEEEENS4_13SM90_TMA_LOADENS4_14ComposedLayoutINS4_7SwizzleILi2ELi4ELi3EEENS4_18smem_ptr_flag_bitsILi16EEENSU_INS5_IJNSA_ILi8EEESH_EEENS5_IJSH_SB_EEEEEEEvNS4_8identityES13_S1D_vS1E_EENS_8epilogue10collective6detail29Sm90TmaWarpSpecializedAdapterINS1H_15DefaultEpilogueISJ_SK_SK_NS1G_6thread17LinearCombinationISJ_Li1EffLNS1L_9ScaleType4KindE0ELNS_15FloatRoundStyleE2ESJ_EENS1_15EpilogueDefaultEEEEEvvEEEEvNT_6ParamsE,"aw",@nobits
	.sectionflags	@""
	.align	16
	.zero		1024


//--------------------- .nv.shared.reserved.0     --------------------------
	.section	.nv.shared.reserved.0,"aw",@nobits
	.weak		__nv_reservedSMEM_offset_0_alias
	.size		__nv_reservedSMEM_offset_0_alias, 0, 0
	.other		__nv_reservedSMEM_offset_0_alias,@"STO_CUDA_RESERVED_SHARED STV_DEFAULT"
__nv_reservedSMEM_offset_0_alias:
	.zero		0


//--------------------- .nv.global                --------------------------
	.section	.nv.global,"aw",@nobits
.nv.global:
	.type		_ZN40_INTERNAL_e6c3d571_4_k_cu_be7b1432_116394cute1_E,@object
	.size		_ZN40_INTERNAL_e6c3d571_4_k_cu_be7b1432_116394cute1_E,(_ZN40_INTERNAL_e6c3d571_4_k_cu_be7b1432_116394cuda3std3__45__cpo6cbeginE - _ZN40_INTERNAL_e6c3d571_4_k_cu_be7b1432_116394cute1_E)
_ZN40_INTERNAL_e6c3d571_4_k_cu_be7b1432_116394cute1_E:
	.zero		1
	.type		_ZN40_INTERNAL_e6c3d571_4_k_cu_be7b1432_116394cuda3std3__45__cpo6cbeginE,@object
	.size		_ZN40_INTERNAL_e6c3d571_4_k_cu_be7b1432_116394cuda3std3__45__cpo6cbeginE,(_ZN40_INTERNAL_e6c3d571_4_k_cu_be7b1432_116394cuda3std3__48in_placeE - _ZN40_INTERNAL_e6c3d571_4_k_cu_be7b1432_116394cuda3std3__45__cpo6cbeginE)
_ZN40_INTERNAL_e6c3d571_4_k_cu_be7b1432_116394cuda3std3__45__cpo6cbeginE:
	.zero		1
	.type		_ZN40_INTERNAL_e6c3d571_4_k_cu_be7b1432_116394cuda3std3__48in_placeE,@object
	.size		_ZN40_INTERNAL_e6c3d571_4_k_cu_be7b1432_116394cuda3std3__48in_placeE,(_ZN40_INTERNAL_e6c3d571_4_k_cu_be7b1432_116394cuda3std6ranges3__45__cpo9iter_moveE - _ZN40_INTERNAL_e6c3d571_4_k_cu_be7b1432_116394cuda3std3__48in_placeE)
_ZN40_INTERNAL_e6c3d571_4_k_cu_be7b1432_116394cuda3std3__48in_placeE:
	.zero		1
	.type		_ZN40_INTERNAL_e6c3d571_4_k_cu_be7b1432_116394cuda3std6ranges3__45__cpo9iter_moveE,@object
	.size		_ZN40_INTERNAL_e6c3d571_4_k_cu_be7b1432_116394cuda3std6ranges3__45__cpo9iter_moveE,(_ZN40_INTERNAL_e6c3d571_4_k_cu_be7b1432_116394cuda3std3__45__cpo5beginE - _ZN40_INTERNAL_e6c3d571_4_k_cu_be7b1432_116394cuda3std6ranges3__45__cpo9iter_moveE)
_ZN40_INTERNAL_e6c3d571_4_k_cu_be7b1432_116394cuda3std6ranges3__45__cpo9iter_moveE:
	.zero		1
	.type		_ZN40_INTERNAL_e6c3d571_4_k_cu_be7b1432_116394cuda3std3__45__cpo5beginE,@object
	.size		_ZN40_INTERNAL_e6c3d571_4_k_cu_be7b1432_116394cuda3std3__45__cpo5beginE,(_ZN40_INTERNAL_e6c3d571_4_k_cu_be7b1432_116394cuda3std3__442_GLOBAL__N__e6c3d571_4_k_cu_be7b1432_116396ignoreE - _ZN40_INTERNAL_e6c3d571_4_k_cu_be7b1432_116394cuda3std3__45__cpo5beginE)
_ZN40_INTERNAL_e6c3d571_4_k_cu_be7b1432_116394cuda3std3__45__cpo5beginE:
	.zero		1
	.type		_ZN40_INTERNAL_e6c3d571_4_k_cu_be7b1432_116394cuda3std3__442_GLOBAL__N__e6c3d571_4_k_cu_be7b1432_116396ignoreE,@object
	.size		_ZN40_INTERNAL_e6c3d571_4_k_cu_be7b1432_116394cuda3std3__442_GLOBAL__N__e6c3d571_4_k_cu_be7b1432_116396ignoreE,(_ZN40_INTERNAL_e6c3d571_4_k_cu_be7b1432_116394cute7productE - _ZN40_INTERNAL_e6c3d571_4_k_cu_be7b1432_116394cuda3std3__442_GLOBAL__N__e6c3d571_4_k_cu_be7b1432_116396ignoreE)
_ZN40_INTERNAL_e6c3d571_4_k_cu_be7b1432_116394cuda3std3__442_GLOBAL__N__e6c3d571_4_k_cu_be7b1432_116396ignoreE:
	.zero		1
	.type		_ZN40_INTERNAL_e6c3d571_4_k_cu_be7b1432_116394cute7productE,@object
	.size		_ZN40_INTERNAL_e6c3d571_4_k_cu_be7b1432_116394cute7productE,(_ZN40_INTERNAL_e6c3d571_4_k_cu_be7b1432_116394cuda3std3__45__cpo3endE - _ZN40_INTERNAL_e6c3d571_4_k_cu_be7b1432_116394cute7productE)
_ZN40_INTERNAL_e6c3d571_4_k_cu_be7b1432_116394cute7productE:
	.zero		1
	.type		_ZN40_INTERNAL_e6c3d571_4_k_cu_be7b1432_116394cuda3std3__45__cpo3endE,@object
	.size		_ZN40_INTERNAL_e6c3d571_4_k_cu_be7b1432_116394cuda3std3__45__cpo3endE,(_ZN40_INTERNAL_e6c3d571_4_k_cu_be7b1432_116394cuda3std3__419piecewise_constructE - _ZN40_INTERNAL_e6c3d571_4_k_cu_be7b1432_116394cuda3std3__45__cpo3endE)
_ZN40_INTERNAL_e6c3d571_4_k_cu_be7b1432_116394cuda3std3__45__cpo3endE:
	.zero		1
	.type		_ZN40_INTERNAL_e6c3d571_4_k_cu_be7b1432_116394cuda3std3__419piecewise_constructE,@object
	.size		_ZN40_INTERNAL_e6c3d571_4_k_cu_be7b1432_116394cuda3std3__419piecewise_constructE,(_ZN40_INTERNAL_e6c3d571_4_k_cu_be7b1432_116394cuda3std3__45__cpo4cendE - _ZN40_INTERNAL_e6c3d571_4_k_cu_be7b1432_116394cuda3std3__419piecewise_constructE)
_ZN40_INTERNAL_e6c3d571_4_k_cu_be7b1432_116394cuda3std3__419piecewise_constructE:
	.zero		1
	.type		_ZN40_INTERNAL_e6c3d571_4_k_cu_be7b1432_116394cuda3std3__45__cpo4cendE,@object
	.size		_ZN40_INTERNAL_e6c3d571_4_k_cu_be7b1432_116394cuda3std3__45__cpo4cendE,(_ZN40_INTERNAL_e6c3d571_4_k_cu_be7b1432_116394cuda3std6ranges3__45__cpo4swapE - _ZN40_INTERNAL_e6c3d571_4_k_cu_be7b1432_116394cuda3std3__45__cpo4cendE)
_ZN40_INTERNAL_e6c3d571_4_k_cu_be7b1432_116394cuda3std3__45__cpo4cendE:
	.zero		1
	.type		_ZN40_INTERNAL_e6c3d571_4_k_cu_be7b1432_116394cuda3std6ranges3__45__cpo4swapE,@object
	.size		_ZN40_INTERNAL_e6c3d571_4_k_cu_be7b1432_116394cuda3std6ranges3__45__cpo4swapE,(.L_8 - _ZN40_INTERNAL_e6c3d571_4_k_cu_be7b1432_116394cuda3std6ranges3__45__cpo4swapE)
_ZN40_INTERNAL_e6c3d571_4_k_cu_be7b1432_116394cuda3std6ranges3__45__cpo4swapE:
	.zero		1
.L_8:


//--------------------- .nv.constant0._ZN7cutlass13device_kernelINS_4gemm6kernel13GemmUniversalIN4cute5tupleIJiiiiEEENS1_10collective13CollectiveMmaINS1_34MainloopSm90TmaGmmaWarpSpecializedILi5ENS5_IJNS4_1CILi1EEESB_SB_EEENS1_35KernelTmaWarpSpecializedCooperativeEEENS5_IJNSA_ILi256EEENSA_ILi384EEENSA_ILi32EEEEEENS_6half_tENS5_IJlSB_lEEESJ_SK_NS4_8TiledMMAINS4_8MMA_AtomIJNS4_4SM904GMMA26MMA_64x192x16_F32F16F16_SSILNSO_5MajorE0ELSQ_0ELNSO_7ScaleInE1ELSR_1EEEEEENS4_6LayoutINS5_IJNSA_ILi2EEESB_SB_EEENS5_IJSB_NSA_ILi0EEESX_EEEEENS5_IJNS4_10UnderscoreES10_S10_EEEEENS4_13SM90_TMA_LOADENS4_14ComposedLayoutINS4_7SwizzleILi2ELi4ELi3EEENS4_18smem_ptr_flag_bitsILi16EEENSU_INS5_IJNSA_ILi8EEESH_EEENS5_IJSH_SB_EEEEEEEvNS4_8identityES13_S1D_vS1E_EENS_8epilogue10collective6detail29Sm90TmaWarpSpecializedAdapterINS1H_15DefaultEpilogueISJ_SK_SK_NS1G_6thread17LinearCombinationISJ_Li1EffLNS1L_9ScaleType4KindE0ELNS_15FloatRoundStyleE2ESJ_EENS1_15EpilogueDefaultEEEEEvvEEEEvNT_6ParamsE --------------------------
	.section	.nv.constant0._ZN7cutlass13device_kernelINS_4gemm6kernel13GemmUniversalIN4cute5tupleIJiiiiEEENS1_10collective13CollectiveMmaINS1_34MainloopSm90TmaGmmaWarpSpecializedILi5ENS5_IJNS4_1CILi1EEESB_SB_EEENS1_35KernelTmaWarpSpecializedCooperativeEEENS5_IJNSA_ILi256EEENSA_ILi384EEENSA_ILi32EEEEEENS_6half_tENS5_IJlSB_lEEESJ_SK_NS4_8TiledMMAINS4_8MMA_AtomIJNS4_4SM904GMMA26MMA_64x192x16_F32F16F16_SSILNSO_5MajorE0ELSQ_0ELNSO_7ScaleInE1ELSR_1EEEEEENS4_6LayoutINS5_IJNSA_ILi2EEESB_SB_EEENS5_IJSB_NSA_ILi0EEESX_EEEEENS5_IJNS4_10UnderscoreES10_S10_EEEEENS4_13SM90_TMA_LOADENS4_14ComposedLayoutINS4_7SwizzleILi2ELi4ELi3EEENS4_18smem_ptr_flag_bitsILi16EEENSU_INS5_IJNSA_ILi8EEESH_EEENS5_IJSH_SB_EEEEEEEvNS4_8identityES13_S1D_vS1E_EENS_8epilogue10collective6detail29Sm90TmaWarpSpecializedAdapterINS1H_15DefaultEpilogueISJ_SK_SK_NS1G_6thread17LinearCombinationISJ_Li1EffLNS1L_9ScaleType4KindE0ELNS_15FloatRoundStyleE2ESJ_EENS1_15EpilogueDefaultEEEEEvvEEEEvNT_6ParamsE,"a",@progbits
	.sectionflags	@""
	.align	4
.nv.constant0._ZN7cutlass13device_kernelINS_4gemm6kernel13GemmUniversalIN4cute5tupleIJiiiiEEENS1_10collective13CollectiveMmaINS1_34MainloopSm90TmaGmmaWarpSpecializedILi5ENS5_IJNS4_1CILi1EEESB_SB_EEENS1_35KernelTmaWarpSpecializedCooperativeEEENS5_IJNSA_ILi256EEENSA_ILi384EEENSA_ILi32EEEEEENS_6half_tENS5_IJlSB_lEEESJ_SK_NS4_8TiledMMAINS4_8MMA_AtomIJNS4_4SM904GMMA26MMA_64x192x16_F32F16F16_SSILNSO_5MajorE0ELSQ_0ELNSO_7ScaleInE1ELSR_1EEEEEENS4_6LayoutINS5_IJNSA_ILi2EEESB_SB_EEENS5_IJSB_NSA_ILi0EEESX_EEEEENS5_IJNS4_10UnderscoreES10_S10_EEEEENS4_13SM90_TMA_LOADENS4_14ComposedLayoutINS4_7SwizzleILi2ELi4ELi3EEENS4_18smem_ptr_flag_bitsILi16EEENSU_INS5_IJNSA_ILi8EEESH_EEENS5_IJSH_SB_EEEEEEEvNS4_8identityES13_S1D_vS1E_EENS_8epilogue10collective6detail29Sm90TmaWarpSpecializedAdapterINS1H_15DefaultEpilogueISJ_SK_SK_NS1G_6thread17LinearCombinationISJ_Li1EffLNS1L_9ScaleType4KindE0ELNS_15FloatRoundStyleE2ESJ_EENS1_15EpilogueDefaultEEEEEvvEEEEvNT_6ParamsE:
	.zero		1664


//--------------------- SYMBOLS --------------------------

	.type		.nv.reservedSmem.offset0,@object
	.size		.nv.reservedSmem.offset0,0x4
	.type		__assertfail,@function
